//
// Generated by NVIDIA NVVM Compiler
//
// Compiler Build ID: CL-36424714
// Cuda compilation tools, release 13.0, V13.0.88
// Based on NVVM 20.0.0
//

.version 9.0
.target sm_100
.address_size 64

	// .globl	_Z3ch1PhS_ii

.visible .entry _Z3ch1PhS_ii(
	.param .u64 .ptr .align 1 _Z3ch1PhS_ii_param_0,
	.param .u64 .ptr .align 1 _Z3ch1PhS_ii_param_1,
	.param .u32 _Z3ch1PhS_ii_param_2,
	.param .u32 _Z3ch1PhS_ii_param_3
)
{
	.reg .pred 	%p<4>;
	.reg .b16 	%rs<4>;
	.reg .b32 	%r<16>;
	.reg .b32 	%f<7>;
	.reg .b64 	%rd<9>;

	ld.param.u64 	%rd1, [_Z3ch1PhS_ii_param_0];
	ld.param.u64 	%rd2, [_Z3ch1PhS_ii_param_1];
	ld.param.u32 	%r3, [_Z3ch1PhS_ii_param_2];
	ld.param.u32 	%r4, [_Z3ch1PhS_ii_param_3];
	mov.u32 	%r6, %tid.x;
	mov.u32 	%r7, %ctaid.x;
	mov.u32 	%r8, %ntid.x;
	mad.lo.s32 	%r1, %r7, %r8, %r6;
	mov.u32 	%r9, %tid.y;
	mov.u32 	%r10, %ctaid.y;
	mov.u32 	%r11, %ntid.y;
	mad.lo.s32 	%r12, %r10, %r11, %r9;
	setp.ge.s32 	%p1, %r1, %r3;
	setp.ge.s32 	%p2, %r12, %r4;
	or.pred  	%p3, %p1, %p2;
	@%p3 bra 	$L__BB0_2;
	cvta.to.global.u64 	%rd3, %rd2;
	cvta.to.global.u64 	%rd4, %rd1;
	mad.lo.s32 	%r13, %r3, %r12, %r1;
	mul.lo.s32 	%r14, %r13, 3;
	cvt.s64.s32 	%rd5, %r14;
	add.s64 	%rd6, %rd3, %rd5;
	ld.global.u8 	%rs1, [%rd6];
	ld.global.u8 	%rs2, [%rd6+1];
	ld.global.u8 	%rs3, [%rd6+2];
	cvt.rn.f32.u16 	%f1, %rs1;
	cvt.rn.f32.u16 	%f2, %rs2;
	mul.f32 	%f3, %f2, 0f3F35C28F;
	fma.rn.f32 	%f4, %f1, 0f3E570A3D, %f3;
	cvt.rn.f32.u16 	%f5, %rs3;
	fma.rn.f32 	%f6, %f5, 0f3D8F5C29, %f4;
	cvt.rzi.u32.f32 	%r15, %f6;
	cvt.s64.s32 	%rd7, %r13;
	add.s64 	%rd8, %rd4, %rd7;
	st.global.u8 	[%rd8], %r15;
$L__BB0_2:
	ret;

}
	// .globl	_Z8gpu_blurPhS_ii
.visible .entry _Z8gpu_blurPhS_ii(
	.param .u64 .ptr .align 1 _Z8gpu_blurPhS_ii_param_0,
	.param .u64 .ptr .align 1 _Z8gpu_blurPhS_ii_param_1,
	.param .u32 _Z8gpu_blurPhS_ii_param_2,
	.param .u32 _Z8gpu_blurPhS_ii_param_3
)
{
	.reg .pred 	%p<61>;
	.reg .b32 	%r<151>;
	.reg .b64 	%rd<18>;

	ld.param.u64 	%rd5, [_Z8gpu_blurPhS_ii_param_0];
	ld.param.u64 	%rd6, [_Z8gpu_blurPhS_ii_param_1];
	ld.param.u32 	%r79, [_Z8gpu_blurPhS_ii_param_2];
	ld.param.u32 	%r81, [_Z8gpu_blurPhS_ii_param_3];
	cvta.to.global.u64 	%rd1, %rd6;
	mov.u32 	%r82, %tid.x;
	mov.u32 	%r83, %ctaid.x;
	mov.u32 	%r84, %ntid.x;
	mad.lo.s32 	%r1, %r83, %r84, %r82;
	mov.u32 	%r85, %tid.y;
	mov.u32 	%r86, %ctaid.y;
	mov.u32 	%r87, %ntid.y;
	mad.lo.s32 	%r88, %r86, %r87, %r85;
	setp.ge.s32 	%p7, %r1, %r79;
	setp.ge.s32 	%p8, %r88, %r81;
	or.pred  	%p9, %p7, %p8;
	@%p9 bra 	$L__BB1_33;
	add.s32 	%r91, %r1, -2;
	setp.gt.s32 	%p10, %r1, 1;
	setp.lt.s32 	%p11, %r91, %r79;
	and.pred  	%p1, %p10, %p11;
	add.s32 	%r92, %r1, 1;
	setp.gt.s32 	%p12, %r1, -2;
	setp.lt.s32 	%p13, %r92, %r79;
	and.pred  	%p2, %p12, %p13;
	add.s32 	%r93, %r1, 2;
	setp.gt.s32 	%p14, %r1, -3;
	setp.lt.s32 	%p15, %r93, %r79;
	and.pred  	%p3, %p14, %p15;
	add.s32 	%r94, %r1, 3;
	setp.gt.s32 	%p16, %r1, -4;
	setp.lt.s32 	%p17, %r94, %r79;
	and.pred  	%p4, %p16, %p17;
	add.s32 	%r119, %r88, -3;
	add.s32 	%r95, %r88, -2;
	mul.lo.s32 	%r118, %r79, %r95;
	shl.b32 	%r5, %r79, 1;
	add.s32 	%r117, %r1, %r118;
	mul.lo.s32 	%r116, %r79, %r119;
	add.s32 	%r115, %r1, %r116;
	mov.b32 	%r124, 0;
	mov.b32 	%r120, -3;
	cvt.s64.s32 	%rd2, %r1;
	mov.u32 	%r123, %r124;
$L__BB1_2:
	setp.gt.s32 	%p18, %r119, -1;
	setp.lt.s32 	%p19, %r119, %r81;
	and.pred  	%p5, %p18, %p19;
	setp.gt.s32 	%p20, %r1, 2;
	add.s32 	%r96, %r1, -3;
	setp.lt.s32 	%p21, %r96, %r79;
	and.pred  	%p22, %p20, %p21;
	and.pred  	%p23, %p5, %p22;
	cvt.s64.s32 	%rd7, %r116;
	add.s64 	%rd8, %rd2, %rd7;
	add.s64 	%rd3, %rd1, %rd8;
	not.pred 	%p24, %p23;
	@%p24 bra 	$L__BB1_4;
	ld.global.u8 	%r97, [%rd3+-3];
	add.s32 	%r123, %r123, %r97;
	add.s32 	%r124, %r124, 1;
$L__BB1_4:
	and.pred  	%p25, %p5, %p1;
	not.pred 	%p26, %p25;
	@%p26 bra 	$L__BB1_6;
	ld.global.u8 	%r98, [%rd3+-2];
	add.s32 	%r123, %r123, %r98;
	add.s32 	%r124, %r124, 1;
$L__BB1_6:
	setp.lt.s32 	%p27, %r1, 1;
	not.pred 	%p28, %p5;
	or.pred  	%p29, %p28, %p27;
	@%p29 bra 	$L__BB1_8;
	ld.global.u8 	%r99, [%rd3+-1];
	add.s32 	%r123, %r123, %r99;
	add.s32 	%r124, %r124, 1;
$L__BB1_8:
	setp.lt.s32 	%p30, %r1, 0;
	not.pred 	%p31, %p5;
	or.pred  	%p32, %p31, %p30;
	@%p32 bra 	$L__BB1_10;
	cvt.s64.s32 	%rd9, %r115;
	add.s64 	%rd10, %rd1, %rd9;
	ld.global.u8 	%r100, [%rd10];
	add.s32 	%r123, %r123, %r100;
	add.s32 	%r124, %r124, 1;
$L__BB1_10:
	and.pred  	%p33, %p5, %p2;
	not.pred 	%p34, %p33;
	@%p34 bra 	$L__BB1_12;
	ld.global.u8 	%r101, [%rd3+1];
	add.s32 	%r123, %r123, %r101;
	add.s32 	%r124, %r124, 1;
$L__BB1_12:
	and.pred  	%p35, %p5, %p3;
	not.pred 	%p36, %p35;
	@%p36 bra 	$L__BB1_14;
	ld.global.u8 	%r102, [%rd3+2];
	add.s32 	%r123, %r123, %r102;
	add.s32 	%r124, %r124, 1;
$L__BB1_14:
	and.pred  	%p37, %p5, %p4;
	not.pred 	%p38, %p37;
	@%p38 bra 	$L__BB1_16;
	ld.global.u8 	%r103, [%rd3+3];
	add.s32 	%r123, %r123, %r103;
	add.s32 	%r124, %r124, 1;
$L__BB1_16:
	setp.eq.s32 	%p39, %r120, 3;
	@%p39 bra 	$L__BB1_32;
	add.s32 	%r104, %r119, 1;
	setp.gt.s32 	%p40, %r104, -1;
	setp.lt.s32 	%p41, %r104, %r81;
	and.pred  	%p6, %p40, %p41;
	setp.gt.s32 	%p42, %r1, 2;
	add.s32 	%r105, %r1, -3;
	setp.lt.s32 	%p43, %r105, %r79;
	and.pred  	%p44, %p42, %p43;
	and.pred  	%p45, %p6, %p44;
	cvt.s64.s32 	%rd11, %r118;
	add.s64 	%rd12, %rd2, %rd11;
	add.s64 	%rd4, %rd1, %rd12;
	not.pred 	%p46, %p45;
	@%p46 bra 	$L__BB1_19;
	ld.global.u8 	%r106, [%rd4+-3];
	add.s32 	%r123, %r123, %r106;
	add.s32 	%r124, %r124, 1;
$L__BB1_19:
	and.pred  	%p47, %p6, %p1;
	not.pred 	%p48, %p47;
	@%p48 bra 	$L__BB1_21;
	ld.global.u8 	%r107, [%rd4+-2];
	add.s32 	%r123, %r123, %r107;
	add.s32 	%r124, %r124, 1;
$L__BB1_21:
	setp.lt.s32 	%p49, %r1, 1;
	not.pred 	%p50, %p6;
	or.pred  	%p51, %p50, %p49;
	@%p51 bra 	$L__BB1_23;
	ld.global.u8 	%r108, [%rd4+-1];
	add.s32 	%r123, %r123, %r108;
	add.s32 	%r124, %r124, 1;
$L__BB1_23:
	setp.lt.s32 	%p52, %r1, 0;
	not.pred 	%p53, %p6;
	or.pred  	%p54, %p53, %p52;
	@%p54 bra 	$L__BB1_25;
	cvt.s64.s32 	%rd13, %r117;
	add.s64 	%rd14, %rd1, %rd13;
	ld.global.u8 	%r109, [%rd14];
	add.s32 	%r123, %r123, %r109;
	add.s32 	%r124, %r124, 1;
$L__BB1_25:
	and.pred  	%p55, %p6, %p2;
	not.pred 	%p56, %p55;
	@%p56 bra 	$L__BB1_27;
	ld.global.u8 	%r110, [%rd4+1];
	add.s32 	%r123, %r123, %r110;
	add.s32 	%r124, %r124, 1;
$L__BB1_27:
	and.pred  	%p57, %p6, %p3;
	not.pred 	%p58, %p57;
	@%p58 bra 	$L__BB1_29;
	ld.global.u8 	%r111, [%rd4+2];
	add.s32 	%r123, %r123, %r111;
	add.s32 	%r124, %r124, 1;
$L__BB1_29:
	and.pred  	%p59, %p6, %p4;
	not.pred 	%p60, %p59;
	@%p60 bra 	$L__BB1_31;
	ld.global.u8 	%r112, [%rd4+3];
	add.s32 	%r123, %r123, %r112;
	add.s32 	%r124, %r124, 1;
$L__BB1_31:
	add.s32 	%r120, %r120, 2;
	add.s32 	%r119, %r119, 2;
	add.s32 	%r118, %r118, %r5;
	add.s32 	%r117, %r117, %r5;
	add.s32 	%r116, %r116, %r5;
	add.s32 	%r115, %r115, %r5;
	bra.uni 	$L__BB1_2;
$L__BB1_32:
	div.s32 	%r113, %r123, %r124;
	mad.lo.s32 	%r114, %r79, %r88, %r1;
	cvt.s64.s32 	%rd15, %r114;
	cvta.to.global.u64 	%rd16, %rd5;
	add.s64 	%rd17, %rd16, %rd15;
	st.global.u8 	[%rd17], %r113;
$L__BB1_33:
	ret;

}
	// .globl	_Z17gpu_grey_and_blurPhS_ii
.visible .entry _Z17gpu_grey_and_blurPhS_ii(
	.param .u64 .ptr .align 1 _Z17gpu_grey_and_blurPhS_ii_param_0,
	.param .u64 .ptr .align 1 _Z17gpu_grey_and_blurPhS_ii_param_1,
	.param .u32 _Z17gpu_grey_and_blurPhS_ii_param_2,
	.param .u32 _Z17gpu_grey_and_blurPhS_ii_param_3
)
{
	.reg .pred 	%p<35>;
	.reg .b16 	%rs<7>;
	.reg .b32 	%r<90>;
	.reg .b32 	%f<7>;
	.reg .b64 	%rd<27>;

	ld.param.u64 	%rd7, [_Z17gpu_grey_and_blurPhS_ii_param_0];
	ld.param.u64 	%rd6, [_Z17gpu_grey_and_blurPhS_ii_param_1];
	ld.param.u32 	%r42, [_Z17gpu_grey_and_blurPhS_ii_param_2];
	ld.param.u32 	%r44, [_Z17gpu_grey_and_blurPhS_ii_param_3];
	cvta.to.global.u64 	%rd1, %rd7;
	mov.u32 	%r45, %tid.x;
	mov.u32 	%r46, %ctaid.x;
	mov.u32 	%r47, %ntid.x;
	mad.lo.s32 	%r1, %r46, %r47, %r45;
	mov.u32 	%r48, %tid.y;
	mov.u32 	%r49, %ctaid.y;
	mov.u32 	%r50, %ntid.y;
	mad.lo.s32 	%r51, %r49, %r50, %r48;
	setp.lt.s32 	%p4, %r1, %r42;
	setp.lt.s32 	%p5, %r51, %r44;
	and.pred  	%p1, %p4, %p5;
	not.pred 	%p6, %p1;
	@%p6 bra 	$L__BB2_2;
	cvta.to.global.u64 	%rd8, %rd6;
	mad.lo.s32 	%r52, %r42, %r51, %r1;
	mul.lo.s32 	%r53, %r52, 3;
	cvt.s64.s32 	%rd9, %r53;
	add.s64 	%rd10, %rd8, %rd9;
	ld.global.u8 	%rs1, [%rd10];
	ld.global.u8 	%rs2, [%rd10+1];
	ld.global.u8 	%rs3, [%rd10+2];
	cvt.rn.f32.u16 	%f1, %rs1;
	cvt.rn.f32.u16 	%f2, %rs2;
	mul.f32 	%f3, %f2, 0f3F35C28F;
	fma.rn.f32 	%f4, %f1, 0f3E570A3D, %f3;
	cvt.rn.f32.u16 	%f5, %rs3;
	fma.rn.f32 	%f6, %f5, 0f3D8F5C29, %f4;
	cvt.rzi.u32.f32 	%r54, %f6;
	cvt.s64.s32 	%rd11, %r52;
	add.s64 	%rd12, %rd1, %rd11;
	st.global.u8 	[%rd12], %r54;
$L__BB2_2:
	bar.sync 	0;
	mov.b32 	%r74, 0;
	mov.u32 	%r75, %r74;
	@%p6 bra 	$L__BB2_21;
	setp.eq.s32 	%p8, %r51, 0;
	add.s32 	%r57, %r51, -1;
	mul.lo.s32 	%r3, %r57, %r42;
	setp.lt.s32 	%p9, %r1, 1;
	cvt.s64.s32 	%rd13, %r3;
	cvt.s64.s32 	%rd2, %r1;
	add.s64 	%rd14, %rd2, %rd13;
	add.s64 	%rd3, %rd1, %rd14;
	mov.b32 	%r74, 0;
	or.pred  	%p10, %p8, %p9;
	@%p10 bra 	$L__BB2_5;
	ld.global.u8 	%r74, [%rd3+-1];
	mov.b32 	%r75, 1;
$L__BB2_5:
	setp.eq.s32 	%p11, %r51, 0;
	setp.lt.s32 	%p12, %r1, 0;
	or.pred  	%p13, %p11, %p12;
	@%p13 bra 	$L__BB2_7;
	add.s32 	%r59, %r1, %r3;
	cvt.s64.s32 	%rd15, %r59;
	add.s64 	%rd16, %rd1, %rd15;
	ld.global.u8 	%r60, [%rd16];
	add.s32 	%r74, %r74, %r60;
	add.s32 	%r75, %r75, 1;
$L__BB2_7:
	setp.eq.s32 	%p14, %r51, 0;
	add.s32 	%r61, %r1, 1;
	setp.gt.s32 	%p15, %r1, -2;
	setp.lt.s32 	%p16, %r61, %r42;
	and.pred  	%p2, %p15, %p16;
	not.pred 	%p18, %p2;
	or.pred  	%p19, %p14, %p18;
	@%p19 bra 	$L__BB2_9;
	ld.global.u8 	%r62, [%rd3+1];
	add.s32 	%r74, %r74, %r62;
	add.s32 	%r75, %r75, 1;
$L__BB2_9:
	setp.gt.s32 	%p20, %r1, 0;
	mul.lo.s32 	%r15, %r51, %r42;
	setp.le.s32 	%p21, %r1, %r42;
	and.pred  	%p3, %p20, %p21;
	cvt.s64.s32 	%rd17, %r15;
	add.s64 	%rd18, %rd2, %rd17;
	add.s64 	%rd4, %rd1, %rd18;
	not.pred 	%p22, %p3;
	@%p22 bra 	$L__BB2_11;
	ld.global.u8 	%r63, [%rd4+-1];
	add.s32 	%r74, %r74, %r63;
	add.s32 	%r75, %r75, 1;
$L__BB2_11:
	setp.lt.s32 	%p23, %r1, 0;
	@%p23 bra 	$L__BB2_13;
	add.s32 	%r64, %r1, %r15;
	cvt.s64.s32 	%rd19, %r64;
	add.s64 	%rd20, %rd1, %rd19;
	ld.global.u8 	%r65, [%rd20];
	add.s32 	%r74, %r74, %r65;
	add.s32 	%r75, %r75, 1;
$L__BB2_13:
	@%p18 bra 	$L__BB2_15;
	ld.global.u8 	%r66, [%rd4+1];
	add.s32 	%r74, %r74, %r66;
	add.s32 	%r75, %r75, 1;
$L__BB2_15:
	add.s32 	%r28, %r51, 1;
	setp.ge.u32 	%p25, %r28, %r44;
	add.s32 	%r29, %r15, %r42;
	cvt.s64.s32 	%rd21, %r29;
	add.s64 	%rd22, %rd2, %rd21;
	add.s64 	%rd5, %rd1, %rd22;
	or.pred  	%p27, %p25, %p22;
	@%p27 bra 	$L__BB2_17;
	ld.global.u8 	%r67, [%rd5+-1];
	add.s32 	%r74, %r74, %r67;
	add.s32 	%r75, %r75, 1;
$L__BB2_17:
	setp.ge.u32 	%p28, %r28, %r44;
	setp.lt.s32 	%p29, %r1, 0;
	or.pred  	%p30, %p28, %p29;
	@%p30 bra 	$L__BB2_19;
	add.s32 	%r68, %r1, %r29;
	cvt.s64.s32 	%rd23, %r68;
	add.s64 	%rd24, %rd1, %rd23;
	ld.global.u8 	%r69, [%rd24];
	add.s32 	%r74, %r74, %r69;
	add.s32 	%r75, %r75, 1;
$L__BB2_19:
	setp.ge.u32 	%p31, %r28, %r44;
	or.pred  	%p33, %p31, %p18;
	@%p33 bra 	$L__BB2_21;
	ld.global.u8 	%r70, [%rd5+1];
	add.s32 	%r74, %r74, %r70;
	add.s32 	%r75, %r75, 1;
$L__BB2_21:
	bar.sync 	0;
	@%p6 bra 	$L__BB2_23;
	cvt.u16.u32 	%rs4, %r74;
	cvt.u16.u32 	%rs5, %r75;
	div.u16 	%rs6, %rs4, %rs5;
	mad.lo.s32 	%r71, %r42, %r51, %r1;
	cvt.s64.s32 	%rd25, %r71;
	add.s64 	%rd26, %rd1, %rd25;
	st.global.u8 	[%rd26], %rs6;
$L__BB2_23:
	ret;

}
	// .globl	_Z19gpu_grey_and_threshPhS_ii
.visible .entry _Z19gpu_grey_and_threshPhS_ii(
	.param .u64 .ptr .align 1 _Z19gpu_grey_and_threshPhS_ii_param_0,
	.param .u64 .ptr .align 1 _Z19gpu_grey_and_threshPhS_ii_param_1,
	.param .u32 _Z19gpu_grey_and_threshPhS_ii_param_2,
	.param .u32 _Z19gpu_grey_and_threshPhS_ii_param_3
)
{
	.reg .pred 	%p<5>;
	.reg .b16 	%rs<6>;
	.reg .b32 	%r<17>;
	.reg .b32 	%f<7>;
	.reg .b64 	%rd<11>;

	ld.param.u64 	%rd3, [_Z19gpu_grey_and_threshPhS_ii_param_0];
	ld.param.u64 	%rd2, [_Z19gpu_grey_and_threshPhS_ii_param_1];
	ld.param.u32 	%r4, [_Z19gpu_grey_and_threshPhS_ii_param_2];
	ld.param.u32 	%r5, [_Z19gpu_grey_and_threshPhS_ii_param_3];
	cvta.to.global.u64 	%rd1, %rd3;
	mov.u32 	%r7, %tid.x;
	mov.u32 	%r8, %ctaid.x;
	mov.u32 	%r9, %ntid.x;
	mad.lo.s32 	%r1, %r8, %r9, %r7;
	mov.u32 	%r10, %tid.y;
	mov.u32 	%r11, %ctaid.y;
	mov.u32 	%r12, %ntid.y;
	mad.lo.s32 	%r13, %r11, %r12, %r10;
	setp.ge.s32 	%p1, %r1, %r4;
	setp.ge.s32 	%p2, %r13, %r5;
	or.pred  	%p3, %p1, %p2;
	@%p3 bra 	$L__BB3_4;
	cvta.to.global.u64 	%rd4, %rd2;
	mad.lo.s32 	%r3, %r4, %r13, %r1;
	mul.lo.s32 	%r14, %r3, 3;
	cvt.s64.s32 	%rd5, %r14;
	add.s64 	%rd6, %rd4, %rd5;
	ld.global.u8 	%rs1, [%rd6];
	ld.global.u8 	%rs2, [%rd6+1];
	ld.global.u8 	%rs3, [%rd6+2];
	cvt.rn.f32.u16 	%f1, %rs1;
	cvt.rn.f32.u16 	%f2, %rs2;
	mul.f32 	%f3, %f2, 0f3F35C28F;
	fma.rn.f32 	%f4, %f1, 0f3E570A3D, %f3;
	cvt.rn.f32.u16 	%f5, %rs3;
	fma.rn.f32 	%f6, %f5, 0f3D8F5C29, %f4;
	cvt.rzi.u32.f32 	%r15, %f6;
	and.b32  	%r16, %r15, 254;
	setp.lt.u32 	%p4, %r16, 158;
	@%p4 bra 	$L__BB3_3;
	cvt.s64.s32 	%rd9, %r3;
	add.s64 	%rd10, %rd1, %rd9;
	mov.b16 	%rs5, 255;
	st.global.u8 	[%rd10], %rs5;
	bra.uni 	$L__BB3_4;
$L__BB3_3:
	cvt.s64.s32 	%rd7, %r3;
	add.s64 	%rd8, %rd1, %rd7;
	mov.b16 	%rs4, 0;
	st.global.u8 	[%rd8], %rs4;
$L__BB3_4:
	ret;

}


// ===== COMPILED SASS (sm_100) =====

	.target	sm_100

	.elftype	@"ET_EXEC"


//--------------------- .note.nv.tkinfo           --------------------------
	.section	.note.nv.tkinfo,"",@"SHT_NOTE"
	.sectionflags	@"SHF_NOTE_NV_TKINFO"
	.tkinfo
        /*0018*/ 	.word	0x00000002
        /*0030*/ 	.string	""
        /*0030*/ 	.string	"ptxas"
        /*0030*/ 	.string	"Cuda compilation tools, release 13.0, V13.0.88"
        /*0030*/ 	.string	"Build cuda_13.0.r13.0/compiler.36424714_0"
        /*0030*/ 	.string	"-arch sm_100 -m 64 "



//--------------------- .note.nv.cuinfo           --------------------------
	.section	.note.nv.cuinfo,"",@"SHT_NOTE"
	.sectionflags	@"SHF_NOTE_NV_CUINFO"
        /*0018*/ 	.short	0x0002
        /*001a*/ 	.short	0x0064
        /*001c*/ 	.short	0x0082
	.zero		2


//--------------------- .nv.info                  --------------------------
	.section	.nv.info,"",@"SHT_CUDA_INFO"
	.align	4


	//----- nvinfo : EIATTR_REGCOUNT
	.align		4
        /*0000*/ 	.byte	0x04, 0x2f
        /*0002*/ 	.short	(.L_1 - .L_0)
	.align		4
.L_0:
        /*0004*/ 	.word	index@(_Z3ch1PhS_ii)
        /*0008*/ 	.word	0x0000000a


	//----- nvinfo : EIATTR_FRAME_SIZE
	.align		4
.L_1:
        /*000c*/ 	.byte	0x04, 0x11
        /*000e*/ 	.short	(.L_3 - .L_2)
	.align		4
.L_2:
        /*0010*/ 	.word	index@(_Z3ch1PhS_ii)
        /*0014*/ 	.word	0x00000000


	//----- nvinfo : EIATTR_REGCOUNT
	.align		4
.L_3:
        /*0018*/ 	.byte	0x04, 0x2f
        /*001a*/ 	.short	(.L_5 - .L_4)
	.align		4
.L_4:
        /*001c*/ 	.word	index@(_Z8gpu_blurPhS_ii)
        /*0020*/ 	.word	0x00000019


	//----- nvinfo : EIATTR_FRAME_SIZE
	.align		4
.L_5:
        /*0024*/ 	.byte	0x04, 0x11
        /*0026*/ 	.short	(.L_7 - .L_6)
	.align		4
.L_6:
        /*0028*/ 	.word	index@(_Z8gpu_blurPhS_ii)
        /*002c*/ 	.word	0x00000000


	//----- nvinfo : EIATTR_REGCOUNT
	.align		4
.L_7:
        /*0030*/ 	.byte	0x04, 0x2f
        /*0032*/ 	.short	(.L_9 - .L_8)
	.align		4
.L_8:
        /*0034*/ 	.word	index@(_Z17gpu_grey_and_blurPhS_ii)
        /*0038*/ 	.word	0x00000016


	//----- nvinfo : EIATTR_FRAME_SIZE
	.align		4
.L_9:
        /*003c*/ 	.byte	0x04, 0x11
        /*003e*/ 	.short	(.L_11 - .L_10)
	.align		4
.L_10:
        /*0040*/ 	.word	index@($__internal_0_$__cuda_sm20_div_u16)
        /*0044*/ 	.word	0x00000000


	//----- nvinfo : EIATTR_FRAME_SIZE
	.align		4
.L_11:
        /*0048*/ 	.byte	0x04, 0x11
        /*004a*/ 	.short	(.L_13 - .L_12)
	.align		4
.L_12:
        /*004c*/ 	.word	index@(_Z17gpu_grey_and_blurPhS_ii)
        /*0050*/ 	.word	0x00000000


	//----- nvinfo : EIATTR_REGCOUNT
	.align		4
.L_13:
        /*0054*/ 	.byte	0x04, 0x2f
        /*0056*/ 	.short	(.L_15 - .L_14)
	.align		4
.L_14:
        /*0058*/ 	.word	index@(_Z19gpu_grey_and_threshPhS_ii)
        /*005c*/ 	.word	0x0000000a


	//----- nvinfo : EIATTR_FRAME_SIZE
	.align		4
.L_15:
        /*0060*/ 	.byte	0x04, 0x11
        /*0062*/ 	.short	(.L_17 - .L_16)
	.align		4
.L_16:
        /*0064*/ 	.word	index@(_Z19gpu_grey_and_threshPhS_ii)
        /*0068*/ 	.word	0x00000000


	//----- nvinfo : EIATTR_MIN_STACK_SIZE
	.align		4
.L_17:
        /*006c*/ 	.byte	0x04, 0x12
        /*006e*/ 	.short	(.L_19 - .L_18)
	.align		4
.L_18:
        /*0070*/ 	.word	index@(_Z19gpu_grey_and_threshPhS_ii)
        /*0074*/ 	.word	0x00000000


	//----- nvinfo : EIATTR_MIN_STACK_SIZE
	.align		4
.L_19:
        /*0078*/ 	.byte	0x04, 0x12
        /*007a*/ 	.short	(.L_21 - .L_20)
	.align		4
.L_20:
        /*007c*/ 	.word	index@(_Z17gpu_grey_and_blurPhS_ii)
        /*0080*/ 	.word	0x00000000


	//----- nvinfo : EIATTR_MIN_STACK_SIZE
	.align		4
.L_21:
        /*0084*/ 	.byte	0x04, 0x12
        /*0086*/ 	.short	(.L_23 - .L_22)
	.align		4
.L_22:
        /*0088*/ 	.word	index@(_Z8gpu_blurPhS_ii)
        /*008c*/ 	.word	0x00000000


	//----- nvinfo : EIATTR_MIN_STACK_SIZE
	.align		4
.L_23:
        /*0090*/ 	.byte	0x04, 0x12
        /*0092*/ 	.short	(.L_25 - .L_24)
	.align		4
.L_24:
        /*0094*/ 	.word	index@(_Z3ch1PhS_ii)
        /*0098*/ 	.word	0x00000000
.L_25:


//--------------------- .nv.compat                --------------------------
	.section	.nv.compat,"",@"SHT_CUDA_COMPAT_INFO"
	.align	4
        /*0000*/ 	.byte	0x02, 0x09, 0x00, 0x00, 0x02, 0x02, 0x01, 0x00, 0x02, 0x05, 0x05, 0x00, 0x03, 0x07, 0x01, 0x01
        /*0010*/ 	.byte	0x02, 0x03, 0x00, 0x00, 0x02, 0x06, 0x01, 0x00, 0x04, 0x0b, 0x08, 0x00, 0x01, 0x00, 0x00, 0x00
        /*0020*/ 	.byte	0x00, 0x00, 0x00, 0x00


//--------------------- .nv.info._Z19gpu_grey_and_threshPhS_ii --------------------------
	.section	.nv.info._Z19gpu_grey_and_threshPhS_ii,"",@"SHT_CUDA_INFO"
	.sectionflags	@""
	.align	4


	//----- nvinfo : EIATTR_CUDA_API_VERSION
	.align		4
        /*0000*/ 	.byte	0x04, 0x37
        /*0002*/ 	.short	(.L_27 - .L_26)
.L_26:
        /*0004*/ 	.word	0x00000082


	//----- nvinfo : EIATTR_KPARAM_INFO
	.align		4
.L_27:
        /*0008*/ 	.byte	0x04, 0x17
        /*000a*/ 	.short	(.L_29 - .L_28)
.L_28:
        /*000c*/ 	.word	0x00000000
        /*0010*/ 	.short	0x0003
        /*0012*/ 	.short	0x0014
        /*0014*/ 	.byte	0x00, 0xf0, 0x11, 0x00


	//----- nvinfo : EIATTR_KPARAM_INFO
	.align		4
.L_29:
        /*0018*/ 	.byte	0x04, 0x17
        /*001a*/ 	.short	(.L_31 - .L_30)
.L_30:
        /*001c*/ 	.word	0x00000000
        /*0020*/ 	.short	0x0002
        /*0022*/ 	.short	0x0010
        /*0024*/ 	.byte	0x00, 0xf0, 0x11, 0x00


	//----- nvinfo : EIATTR_KPARAM_INFO
	.align		4
.L_31:
        /*0028*/ 	.byte	0x04, 0x17
        /*002a*/ 	.short	(.L_33 - .L_32)
.L_32:
        /*002c*/ 	.word	0x00000000
        /*0030*/ 	.short	0x0001
        /*0032*/ 	.short	0x0008
        /*0034*/ 	.byte	0x00, 0xf5, 0x21, 0x00


	//----- nvinfo : EIATTR_KPARAM_INFO
	.align		4
.L_33:
        /*0038*/ 	.byte	0x04, 0x17
        /*003a*/ 	.short	(.L_35 - .L_34)
.L_34:
        /*003c*/ 	.word	0x00000000
        /*0040*/ 	.short	0x0000
        /*0042*/ 	.short	0x0000
        /*0044*/ 	.byte	0x00, 0xf5, 0x21, 0x00


	//----- nvinfo : EIATTR_SPARSE_MMA_MASK
	.align		4
.L_35:
        /*0048*/ 	.byte	0x03, 0x50
        /*004a*/ 	.short	0x0000


	//----- nvinfo : EIATTR_MAXREG_COUNT
	.align		4
        /*004c*/ 	.byte	0x03, 0x1b
        /*004e*/ 	.short	0x00ff


	//----- nvinfo : EIATTR_MERCURY_ISA_VERSION
	.align		4
        /*0050*/ 	.byte	0x03, 0x5f
        /*0052*/ 	.short	0x0101


	//----- nvinfo : EIATTR_VRC_CTA_INIT_COUNT
	.align		4
        /*0054*/ 	.byte	0x02, 0x4a
	.zero		1
	.zero		1


	//----- nvinfo : EIATTR_EXIT_INSTR_OFFSETS
	.align		4
        /*0058*/ 	.byte	0x04, 0x1c
        /*005a*/ 	.short	(.L_37 - .L_36)


	//   ....[0]....
.L_36:
        /*005c*/ 	.word	0x000000c0


	//   ....[1]....
        /*0060*/ 	.word	0x00000240


	//   ....[2]....
        /*0064*/ 	.word	0x00000290


	//----- nvinfo : EIATTR_CBANK_PARAM_SIZE
	.align		4
.L_37:
        /*0068*/ 	.byte	0x03, 0x19
        /*006a*/ 	.short	0x0018


	//----- nvinfo : EIATTR_PARAM_CBANK
	.align		4
        /*006c*/ 	.byte	0x04, 0x0a
        /*006e*/ 	.short	(.L_39 - .L_38)
	.align		4
.L_38:
        /*0070*/ 	.word	index@(.nv.constant0._Z19gpu_grey_and_threshPhS_ii)
        /*0074*/ 	.short	0x0380
        /*0076*/ 	.short	0x0018


	//----- nvinfo : EIATTR_SW_WAR
	.align		4
.L_39:
        /*0078*/ 	.byte	0x04, 0x36
        /*007a*/ 	.short	(.L_41 - .L_40)
.L_40:
        /*007c*/ 	.word	0x00000008
.L_41:


//--------------------- .nv.info._Z17gpu_grey_and_blurPhS_ii --------------------------
	.section	.nv.info._Z17gpu_grey_and_blurPhS_ii,"",@"SHT_CUDA_INFO"
	.sectionflags	@""
	.align	4


	//----- nvinfo : EIATTR_CUDA_API_VERSION
	.align		4
        /*0000*/ 	.byte	0x04, 0x37
        /*0002*/ 	.short	(.L_43 - .L_42)
.L_42:
        /*0004*/ 	.word	0x00000082


	//----- nvinfo : EIATTR_KPARAM_INFO
	.align		4
.L_43:
        /*0008*/ 	.byte	0x04, 0x17
        /*000a*/ 	.short	(.L_45 - .L_44)
.L_44:
        /*000c*/ 	.word	0x00000000
        /*0010*/ 	.short	0x0003
        /*0012*/ 	.short	0x0014
        /*0014*/ 	.byte	0x00, 0xf0, 0x11, 0x00


	//----- nvinfo : EIATTR_KPARAM_INFO
	.align		4
.L_45:
        /*0018*/ 	.byte	0x04, 0x17
        /*001a*/ 	.short	(.L_47 - .L_46)
.L_46:
        /*001c*/ 	.word	0x00000000
        /*0020*/ 	.short	0x0002
        /*0022*/ 	.short	0x0010
        /*0024*/ 	.byte	0x00, 0xf0, 0x11, 0x00


	//----- nvinfo : EIATTR_KPARAM_INFO
	.align		4
.L_47:
        /*0028*/ 	.byte	0x04, 0x17
        /*002a*/ 	.short	(.L_49 - .L_48)
.L_48:
        /*002c*/ 	.word	0x00000000
        /*0030*/ 	.short	0x0001
        /*0032*/ 	.short	0x0008
        /*0034*/ 	.byte	0x00, 0xf5, 0x21, 0x00


	//----- nvinfo : EIATTR_KPARAM_INFO
	.align		4
.L_49:
        /*0038*/ 	.byte	0x04, 0x17
        /*003a*/ 	.short	(.L_51 - .L_50)
.L_50:
        /*003c*/ 	.word	0x00000000
        /*0040*/ 	.short	0x0000
        /*0042*/ 	.short	0x0000
        /*0044*/ 	.byte	0x00, 0xf5, 0x21, 0x00


	//----- nvinfo : EIATTR_SPARSE_MMA_MASK
	.align		4
.L_51:
        /*0048*/ 	.byte	0x03, 0x50
        /*004a*/ 	.short	0x0000


	//----- nvinfo : EIATTR_MAXREG_COUNT
	.align		4
        /*004c*/ 	.byte	0x03, 0x1b
        /*004e*/ 	.short	0x00ff


	//----- nvinfo : EIATTR_NUM_BARRIERS
	.align		4
        /*0050*/ 	.byte	0x02, 0x4c
        /*0052*/ 	.byte	0x01
	.zero		1


	//----- nvinfo : EIATTR_MERCURY_ISA_VERSION
	.align		4
        /*0054*/ 	.byte	0x03, 0x5f
        /*0056*/ 	.short	0x0101


	//----- nvinfo : EIATTR_VRC_CTA_INIT_COUNT
	.align		4
        /*0058*/ 	.byte	0x02, 0x4a
	.zero		1
	.zero		1


	//----- nvinfo : EIATTR_EXIT_INSTR_OFFSETS
	.align		4
        /*005c*/ 	.byte	0x04, 0x1c
        /*005e*/ 	.short	(.L_53 - .L_52)


	//   ....[0]....
.L_52:
        /*0060*/ 	.word	0x000006a0


	//   ....[1]....
        /*0064*/ 	.word	0x00000750


	//----- nvinfo : EIATTR_CRS_STACK_SIZE
	.align		4
.L_53:
        /*0068*/ 	.byte	0x04, 0x1e
        /*006a*/ 	.short	(.L_55 - .L_54)
.L_54:
        /*006c*/ 	.word	0x00000000


	//----- nvinfo : EIATTR_CBANK_PARAM_SIZE
	.align		4
.L_55:
        /*0070*/ 	.byte	0x03, 0x19
        /*0072*/ 	.short	0x0018


	//----- nvinfo : EIATTR_PARAM_CBANK
	.align		4
        /*0074*/ 	.byte	0x04, 0x0a
        /*0076*/ 	.short	(.L_57 - .L_56)
	.align		4
.L_56:
        /*0078*/ 	.word	index@(.nv.constant0._Z17gpu_grey_and_blurPhS_ii)
        /*007c*/ 	.short	0x0380
        /*007e*/ 	.short	0x0018


	//----- nvinfo : EIATTR_SW_WAR
	.align		4
.L_57:
        /*0080*/ 	.byte	0x04, 0x36
        /*0082*/ 	.short	(.L_59 - .L_58)
.L_58:
        /*0084*/ 	.word	0x00000008
.L_59:


//--------------------- .nv.info._Z8gpu_blurPhS_ii --------------------------
	.section	.nv.info._Z8gpu_blurPhS_ii,"",@"SHT_CUDA_INFO"
	.sectionflags	@""
	.align	4


	//----- nvinfo : EIATTR_CUDA_API_VERSION
	.align		4
        /*0000*/ 	.byte	0x04, 0x37
        /*0002*/ 	.short	(.L_61 - .L_60)
.L_60:
        /*0004*/ 	.word	0x00000082


	//----- nvinfo : EIATTR_KPARAM_INFO
	.align		4
.L_61:
        /*0008*/ 	.byte	0x04, 0x17
        /*000a*/ 	.short	(.L_63 - .L_62)
.L_62:
        /*000c*/ 	.word	0x00000000
        /*0010*/ 	.short	0x0003
        /*0012*/ 	.short	0x0014
        /*0014*/ 	.byte	0x00, 0xf0, 0x11, 0x00


	//----- nvinfo : EIATTR_KPARAM_INFO
	.align		4
.L_63:
        /*0018*/ 	.byte	0x04, 0x17
        /*001a*/ 	.short	(.L_65 - .L_64)
.L_64:
        /*001c*/ 	.word	0x00000000
        /*0020*/ 	.short	0x0002
        /*0022*/ 	.short	0x0010
        /*0024*/ 	.byte	0x00, 0xf0, 0x11, 0x00


	//----- nvinfo : EIATTR_KPARAM_INFO
	.align		4
.L_65:
        /*0028*/ 	.byte	0x04, 0x17
        /*002a*/ 	.short	(.L_67 - .L_66)
.L_66:
        /*002c*/ 	.word	0x00000000
        /*0030*/ 	.short	0x0001
        /*0032*/ 	.short	0x0008
        /*0034*/ 	.byte	0x00, 0xf5, 0x21, 0x00


	//----- nvinfo : EIATTR_KPARAM_INFO
	.align		4
.L_67:
        /*0038*/ 	.byte	0x04, 0x17
        /*003a*/ 	.short	(.L_69 - .L_68)
.L_68:
        /*003c*/ 	.word	0x00000000
        /*0040*/ 	.short	0x0000
        /*0042*/ 	.short	0x0000
        /*0044*/ 	.byte	0x00, 0xf5, 0x21, 0x00


	//----- nvinfo : EIATTR_SPARSE_MMA_MASK
	.align		4
.L_69:
        /*0048*/ 	.byte	0x03, 0x50
        /*004a*/ 	.short	0x0000


	//----- nvinfo : EIATTR_MAXREG_COUNT
	.align		4
        /*004c*/ 	.byte	0x03, 0x1b
        /*004e*/ 	.short	0x00ff


	//----- nvinfo : EIATTR_MERCURY_ISA_VERSION
	.align		4
        /*0050*/ 	.byte	0x03, 0x5f
        /*0052*/ 	.short	0x0101


	//----- nvinfo : EIATTR_VRC_CTA_INIT_COUNT
	.align		4
        /*0054*/ 	.byte	0x02, 0x4a
	.zero		1
	.zero		1


	//----- nvinfo : EIATTR_EXIT_INSTR_OFFSETS
	.align		4
        /*0058*/ 	.byte	0x04, 0x1c
        /*005a*/ 	.short	(.L_71 - .L_70)


	//   ....[0]....
.L_70:
        /*005c*/ 	.word	0x000000c0


	//   ....[1]....
        /*0060*/ 	.word	0x00000a00


	//----- nvinfo : EIATTR_CBANK_PARAM_SIZE
	.align		4
.L_71:
        /*0064*/ 	.byte	0x03, 0x19
        /*0066*/ 	.short	0x0018


	//----- nvinfo : EIATTR_PARAM_CBANK
	.align		4
        /*0068*/ 	.byte	0x04, 0x0a
        /*006a*/ 	.short	(.L_73 - .L_72)
	.align		4
.L_72:
        /*006c*/ 	.word	index@(.nv.constant0._Z8gpu_blurPhS_ii)
        /*0070*/ 	.short	0x0380
        /*0072*/ 	.short	0x0018


	//----- nvinfo : EIATTR_SW_WAR
	.align		4
.L_73:
        /*0074*/ 	.byte	0x04, 0x36
        /*0076*/ 	.short	(.L_75 - .L_74)
.L_74:
        /*0078*/ 	.word	0x00000008
.L_75:


//--------------------- .nv.info._Z3ch1PhS_ii     --------------------------
	.section	.nv.info._Z3ch1PhS_ii,"",@"SHT_CUDA_INFO"
	.sectionflags	@""
	.align	4


	//----- nvinfo : EIATTR_CUDA_API_VERSION
	.align		4
        /*0000*/ 	.byte	0x04, 0x37
        /*0002*/ 	.short	(.L_77 - .L_76)
.L_76:
        /*0004*/ 	.word	0x00000082


	//----- nvinfo : EIATTR_KPARAM_INFO
	.align		4
.L_77:
        /*0008*/ 	.byte	0x04, 0x17
        /*000a*/ 	.short	(.L_79 - .L_78)
.L_78:
        /*000c*/ 	.word	0x00000000
        /*0010*/ 	.short	0x0003
        /*0012*/ 	.short	0x0014
        /*0014*/ 	.byte	0x00, 0xf0, 0x11, 0x00


	//----- nvinfo : EIATTR_KPARAM_INFO
	.align		4
.L_79:
        /*0018*/ 	.byte	0x04, 0x17
        /*001a*/ 	.short	(.L_81 - .L_80)
.L_80:
        /*001c*/ 	.word	0x00000000
        /*0020*/ 	.short	0x0002
        /*0022*/ 	.short	0x0010
        /*0024*/ 	.byte	0x00, 0xf0, 0x11, 0x00


	//----- nvinfo : EIATTR_KPARAM_INFO
	.align		4
.L_81:
        /*0028*/ 	.byte	0x04, 0x17
        /*002a*/ 	.short	(.L_83 - .L_82)
.L_82:
        /*002c*/ 	.word	0x00000000
        /*0030*/ 	.short	0x0001
        /*0032*/ 	.short	0x0008
        /*0034*/ 	.byte	0x00, 0xf5, 0x21, 0x00


	//----- nvinfo : EIATTR_KPARAM_INFO
	.align		4
.L_83:
        /*0038*/ 	.byte	0x04, 0x17
        /*003a*/ 	.short	(.L_85 - .L_84)
.L_84:
        /*003c*/ 	.word	0x00000000
        /*0040*/ 	.short	0x0000
        /*0042*/ 	.short	0x0000
        /*0044*/ 	.byte	0x00, 0xf5, 0x21, 0x00


	//----- nvinfo : EIATTR_SPARSE_MMA_MASK
	.align		4
.L_85:
        /*0048*/ 	.byte	0x03, 0x50
        /*004a*/ 	.short	0x0000


	//----- nvinfo : EIATTR_MAXREG_COUNT
	.align		4
        /*004c*/ 	.byte	0x03, 0x1b
        /*004e*/ 	.short	0x00ff


	//----- nvinfo : EIATTR_MERCURY_ISA_VERSION
	.align		4
        /*0050*/ 	.byte	0x03, 0x5f
        /*0052*/ 	.short	0x0101


	//----- nvinfo : EIATTR_VRC_CTA_INIT_COUNT
	.align		4
        /*0054*/ 	.byte	0x02, 0x4a
	.zero		1
	.zero		1


	//----- nvinfo : EIATTR_EXIT_INSTR_OFFSETS
	.align		4
        /*0058*/ 	.byte	0x04, 0x1c
        /*005a*/ 	.short	(.L_87 - .L_86)


	//   ....[0]....
.L_86:
        /*005c*/ 	.word	0x000000c0


	//   ....[1]....
        /*0060*/ 	.word	0x00000200


	//----- nvinfo : EIATTR_CBANK_PARAM_SIZE
	.align		4
.L_87:
        /*0064*/ 	.byte	0x03, 0x19
        /*0066*/ 	.short	0x0018


	//----- nvinfo : EIATTR_PARAM_CBANK
	.align		4
        /*0068*/ 	.byte	0x04, 0x0a
        /*006a*/ 	.short	(.L_89 - .L_88)
	.align		4
.L_88:
        /*006c*/ 	.word	index@(.nv.constant0._Z3ch1PhS_ii)
        /*0070*/ 	.short	0x0380
        /*0072*/ 	.short	0x0018


	//----- nvinfo : EIATTR_SW_WAR
	.align		4
.L_89:
        /*0074*/ 	.byte	0x04, 0x36
        /*0076*/ 	.short	(.L_91 - .L_90)
.L_90:
        /*0078*/ 	.word	0x00000008
.L_91:


//--------------------- .nv.callgraph             --------------------------
	.section	.nv.callgraph,"",@"SHT_CUDA_CALLGRAPH"
	.align	4
	.sectionentsize	8
	.align		4
        /*0000*/ 	.word	0x00000000
	.align		4
        /*0004*/ 	.word	0xffffffff
	.align		4
        /*0008*/ 	.word	0x00000000
	.align		4
        /*000c*/ 	.word	0xfffffffe
	.align		4
        /*0010*/ 	.word	0x00000000
	.align		4
        /*0014*/ 	.word	0xfffffffd
	.align		4
        /*0018*/ 	.word	0x00000000
	.align		4
        /*001c*/ 	.word	0xfffffffc


//--------------------- .text._Z19gpu_grey_and_threshPhS_ii --------------------------
	.section	.text._Z19gpu_grey_and_threshPhS_ii,"ax",@progbits
	.align	128
        .global         _Z19gpu_grey_and_threshPhS_ii
        .type           _Z19gpu_grey_and_threshPhS_ii,@function
        .size           _Z19gpu_grey_and_threshPhS_ii,(.L_x_11 - _Z19gpu_grey_and_threshPhS_ii)
        .other          _Z19gpu_grey_and_threshPhS_ii,@"STO_CUDA_ENTRY STV_DEFAULT"
_Z19gpu_grey_and_threshPhS_ii:
.text._Z19gpu_grey_and_threshPhS_ii:
[----:B------:R-:W-:Y:S01]  /*0000*/  LDC R1, c[0x0][0x37c] ;  /* 0x0000df00ff017b82 */ /* 0x000fe20000000800 */
[----:B------:R-:W0:Y:S07]  /*0010*/  S2R R3, SR_TID.Y ;  /* 0x0000000000037919 */ /* 0x000e2e0000002200 */
[----:B------:R-:W1:Y:S01]  /*0020*/  LDC R5, c[0x0][0x360] ;  /* 0x0000d800ff057b82 */ /* 0x000e620000000800 */
[----:B------:R-:W2:Y:S01]  /*0030*/  LDCU.64 UR6, c[0x0][0x390] ;  /* 0x00007200ff0677ac */ /* 0x000ea20008000a00 */
[----:B------:R-:W1:Y:S06]  /*0040*/  S2R R0, SR_TID.X ;  /* 0x0000000000007919 */ /* 0x000e6c0000002100 */
[----:B------:R-:W0:Y:S08]  /*0050*/  S2UR UR5, SR_CTAID.Y ;  /* 0x00000000000579c3 */ /* 0x000e300000002600 */
[----:B------:R-:W0:Y:S08]  /*0060*/  LDC R2, c[0x0][0x364] ;  /* 0x0000d900ff027b82 */ /* 0x000e300000000800 */
[----:B------:R-:W1:Y:S01]  /*0070*/  S2UR UR4, SR_CTAID.X ;  /* 0x00000000000479c3 */ /* 0x000e620000002500 */
[----:B0-----:R-:W-:-:S05]  /*0080*/  IMAD R3, R2, UR5, R3 ;  /* 0x0000000502037c24 */ /* 0x001fca000f8e0203 */
[----:B--2---:R-:W-:Y:S01]  /*0090*/  ISETP.GE.AND P0, PT, R3, UR7, PT ;  /* 0x0000000703007c0c */ /* 0x004fe2000bf06270 */
[----:B-1----:R-:W-:-:S05]  /*00a0*/  IMAD R0, R5, UR4, R0 ;  /* 0x0000000405007c24 */ /* 0x002fca000f8e0200 */
[----:B------:R-:W-:-:S13]  /*00b0*/  ISETP.GE.OR P0, PT, R0, UR6, P0 ;  /* 0x0000000600007c0c */ /* 0x000fda0008706670 */
[----:B------:R-:W-:Y:S05]  /*00c0*/  @P0 EXIT ;  /* 0x000000000000094d */ /* 0x000fea0003800000 */
[----:B------:R-:W0:Y:S01]  /*00d0*/  LDCU.64 UR8, c[0x0][0x388] ;  /* 0x00007100ff0877ac */ /* 0x000e220008000a00 */
[----:B------:R-:W-:Y:S01]  /*00e0*/  IMAD R0, R3, UR6, R0 ;  /* 0x0000000603007c24 */ /* 0x000fe2000f8e0200 */
[----:B------:R-:W1:Y:S03]  /*00f0*/  LDCU.64 UR4, c[0x0][0x358] ;  /* 0x00006b00ff0477ac */ /* 0x000e660008000a00 */
[----:B------:R-:W-:-:S05]  /*0100*/  IMAD R3, R0, 0x3, RZ ;  /* 0x0000000300037824 */ /* 0x000fca00078e02ff */
[----:B0-----:R-:W-:-:S04]  /*0110*/  IADD3 R2, P0, PT, R3, UR8, RZ ;  /* 0x0000000803027c10 */ /* 0x001fc8000ff1e0ff */
[----:B------:R-:W-:-:S05]  /*0120*/  LEA.HI.X.SX32 R3, R3, UR9, 0x1, P0 ;  /* 0x0000000903037c11 */ /* 0x000fca00080f0eff */
[----:B-1----:R-:W2:Y:S04]  /*0130*/  LDG.E.U8 R5, desc[UR4][R2.64+0x1] ;  /* 0x0000010402057981 */ /* 0x002ea8000c1e1100 */
[----:B------:R-:W3:Y:S04]  /*0140*/  LDG.E.U8 R4, desc[UR4][R2.64] ;  /* 0x0000000402047981 */ /* 0x000ee8000c1e1100 */
[----:B------:R-:W4:Y:S01]  /*0150*/  LDG.E.U8 R6, desc[UR4][R2.64+0x2] ;  /* 0x0000020402067981 */ /* 0x000f22000c1e1100 */
[----:B--2---:R-:W-:Y:S02]  /*0160*/  I2FP.F32.U32 R5, R5 ;  /* 0x0000000500057245 */ /* 0x004fe40000201000 */
[----:B---3--:R-:W-:-:S03]  /*0170*/  I2FP.F32.U32 R4, R4 ;  /* 0x0000000400047245 */ /* 0x008fc60000201000 */
[----:B------:R-:W-:Y:S01]  /*0180*/  FMUL R5, R5, 0.70999997854232788086 ;  /* 0x3f35c28f05057820 */ /* 0x000fe20000400000 */
[----:B----4-:R-:W-:-:S03]  /*0190*/  I2FP.F32.U32 R7, R6 ;  /* 0x0000000600077245 */ /* 0x010fc60000201000 */
[----:B------:R-:W-:-:S04]  /*01a0*/  FFMA R4, R4, 0.20999999344348907471, R5 ;  /* 0x3e570a3d04047823 */ /* 0x000fc80000000005 */
[----:B------:R-:W-:-:S06]  /*01b0*/  FFMA R4, R7, 0.070000000298023223877, R4 ;  /* 0x3d8f5c2907047823 */ /* 0x000fcc0000000004 */
[----:B------:R-:W0:Y:S02]  /*01c0*/  F2I.U32.TRUNC.NTZ R4, R4 ;  /* 0x0000000400047305 */ /* 0x000e24000020f000 */
[----:B0-----:R-:W-:-:S04]  /*01d0*/  LOP3.LUT R5, R4, 0xfe, RZ, 0xc0, !PT ;  /* 0x000000fe04057812 */ /* 0x001fc800078ec0ff */
[----:B------:R-:W-:Y:S01]  /*01e0*/  ISETP.GE.U32.AND P0, PT, R5, 0x9e, PT ;  /* 0x0000009e0500780c */ /* 0x000fe20003f06070 */
[----:B------:R-:W-:-:S12]  /*01f0*/  IMAD.MOV.U32 R5, RZ, RZ, 0xff ;  /* 0x000000ffff057424 */ /* 0x000fd800078e00ff */
[----:B------:R-:W0:Y:S02]  /*0200*/  @P0 LDC.64 R6, c[0x0][0x380] ;  /* 0x0000e000ff060b82 */ /* 0x000e240000000a00 */
[----:B0-----:R-:W-:-:S04]  /*0210*/  @P0 IADD3 R2, P1, PT, R0, R6, RZ ;  /* 0x0000000600020210 */ /* 0x001fc80007f3e0ff */
[----:B------:R-:W-:-:S05]  /*0220*/  @P0 LEA.HI.X.SX32 R3, R0, R7, 0x1, P1 ;  /* 0x0000000700030211 */ /* 0x000fca00008f0eff */
[----:B------:R0:W-:Y:S01]  /*0230*/  @P0 STG.E.U8 desc[UR4][R2.64], R5 ;  /* 0x0000000502000986 */ /* 0x0001e2000c101104 */
[----:B------:R-:W-:Y:S05]  /*0240*/  @P0 EXIT ;  /* 0x000000000000094d */ /* 0x000fea0003800000 */
[----:B------:R-:W0:Y:S02]  /*0250*/  LDCU.64 UR6, c[0x0][0x380] ;  /* 0x00007000ff0677ac */ /* 0x000e240008000a00 */
[----:B0-----:R-:W-:-:S04]  /*0260*/  IADD3 R2, P0, PT, R0, UR6, RZ ;  /* 0x0000000600027c10 */ /* 0x001fc8000ff1e0ff */
[----:B------:R-:W-:-:S05]  /*0270*/  LEA.HI.X.SX32 R3, R0, UR7, 0x1, P0 ;  /* 0x0000000700037c11 */ /* 0x000fca00080f0eff */
[----:B------:R-:W-:Y:S01]  /*0280*/  STG.E.U8 desc[UR4][R2.64], RZ ;  /* 0x000000ff02007986 */ /* 0x000fe2000c101104 */
[----:B------:R-:W-:Y:S05]  /*0290*/  EXIT ;  /* 0x000000000000794d */ /* 0x000fea0003800000 */
.L_x_0:
[----:B------:R-:W-:-:S00]  /*02a0*/  BRA `(.L_x_0) ;  /* 0xfffffffc00fc7947 */ /* 0x000fc0000383ffff */
[----:B------:R-:W-:-:S00]  /*02b0*/  NOP ;  /* 0x0000000000007918 */ /* 0x000fc00000000000 */
        /* <DEDUP_REMOVED lines=12> */
.L_x_11:


//--------------------- .text._Z17gpu_grey_and_blurPhS_ii --------------------------
	.section	.text._Z17gpu_grey_and_blurPhS_ii,"ax",@progbits
	.align	128
        .global         _Z17gpu_grey_and_blurPhS_ii
        .type           _Z17gpu_grey_and_blurPhS_ii,@function
        .size           _Z17gpu_grey_and_blurPhS_ii,(.L_x_10 - _Z17gpu_grey_and_blurPhS_ii)
        .other          _Z17gpu_grey_and_blurPhS_ii,@"STO_CUDA_ENTRY STV_DEFAULT"
_Z17gpu_grey_and_blurPhS_ii:
.text._Z17gpu_grey_and_blurPhS_ii:
[----:B------:R-:W-:Y:S01]  /*0000*/  LDC R1, c[0x0][0x37c] ;  /* 0x0000df00ff017b82 */ /* 0x000fe20000000800 */
[----:B------:R-:W0:Y:S07]  /*0010*/  S2R R0, SR_TID.Y ;  /* 0x0000000000007919 */ /* 0x000e2e0000002200 */
[----:B------:R-:W1:Y:S01]  /*0020*/  LDC R2, c[0x0][0x360] ;  /* 0x0000d800ff027b82 */ /* 0x000e620000000800 */
[----:B------:R-:W2:Y:S01]  /*0030*/  LDCU.64 UR6, c[0x0][0x390] ;  /* 0x00007200ff0677ac */ /* 0x000ea20008000a00 */
[----:B------:R-:W-:Y:S01]  /*0040*/  BSSY.RECONVERGENT B0, `(.L_x_1) ;  /* 0x000001f000007945 */ /* 0x000fe20003800200 */
[----:B------:R-:W1:Y:S01]  /*0050*/  S2R R3, SR_TID.X ;  /* 0x0000000000037919 */ /* 0x000e620000002100 */
[----:B------:R-:W-:-:S04]  /*0060*/  IMAD.MOV.U32 R4, RZ, RZ, RZ ;  /* 0x000000ffff047224 */ /* 0x000fc800078e00ff */
[----:B------:R-:W0:Y:S08]  /*0070*/  S2UR UR5, SR_CTAID.Y ;  /* 0x00000000000579c3 */ /* 0x000e300000002600 */
[----:B------:R-:W0:Y:S08]  /*0080*/  LDC R5, c[0x0][0x364] ;  /* 0x0000d900ff057b82 */ /* 0x000e300000000800 */
[----:B------:R-:W1:Y:S01]  /*0090*/  S2UR UR4, SR_CTAID.X ;  /* 0x00000000000479c3 */ /* 0x000e620000002500 */
[----:B0-----:R-:W-:-:S05]  /*00a0*/  IMAD R0, R5, UR5, R0 ;  /* 0x0000000505007c24 */ /* 0x001fca000f8e0200 */
[----:B--2---:R-:W-:Y:S01]  /*00b0*/  ISETP.GE.AND P0, PT, R0, UR7, PT ;  /* 0x0000000700007c0c */ /* 0x004fe2000bf06270 */
[----:B-1----:R-:W-:Y:S01]  /*00c0*/  IMAD R3, R2, UR4, R3 ;  /* 0x0000000402037c24 */ /* 0x002fe2000f8e0203 */
[----:B------:R-:W0:Y:S01]  /*00d0*/  LDCU.64 UR4, c[0x0][0x358] ;  /* 0x00006b00ff0477ac */ /* 0x000e220008000a00 */
[----:B------:R-:W-:-:S03]  /*00e0*/  IMAD.MOV.U32 R2, RZ, RZ, RZ ;  /* 0x000000ffff027224 */ /* 0x000fc600078e00ff */
[----:B------:R-:W-:-:S13]  /*00f0*/  ISETP.LT.AND P0, PT, R3, UR6, !P0 ;  /* 0x0000000603007c0c */ /* 0x000fda000c701270 */
[----:B------:R-:W-:Y:S05]  /*0100*/  @!P0 BRA `(.L_x_2) ;  /* 0x0000000000488947 */ /* 0x000fea0003800000 */
[----:B------:R-:W1:Y:S01]  /*0110*/  LDCU.128 UR8, c[0x0][0x380] ;  /* 0x00007000ff0877ac */ /* 0x000e620008000c00 */
[----:B------:R-:W-:-:S04]  /*0120*/  IMAD R11, R0, UR6, R3 ;  /* 0x00000006000b7c24 */ /* 0x000fc8000f8e0203 */
[----:B------:R-:W-:-:S05]  /*0130*/  IMAD R5, R11, 0x3, RZ ;  /* 0x000000030b057824 */ /* 0x000fca00078e02ff */
[----:B-1----:R-:W-:-:S04]  /*0140*/  IADD3 R6, P1, PT, R5, UR10, RZ ;  /* 0x0000000a05067c10 */ /* 0x002fc8000ff3e0ff */
[----:B------:R-:W-:-:S05]  /*0150*/  LEA.HI.X.SX32 R7, R5, UR11, 0x1, P1 ;  /* 0x0000000b05077c11 */ /* 0x000fca00088f0eff */
[----:B0-----:R-:W2:Y:S04]  /*0160*/  LDG.E.U8 R8, desc[UR4][R6.64+0x1] ;  /* 0x0000010406087981 */ /* 0x001ea8000c1e1100 */
[----:B------:R-:W3:Y:S04]  /*0170*/  LDG.E.U8 R5, desc[UR4][R6.64] ;  /* 0x0000000406057981 */ /* 0x000ee8000c1e1100 */
[----:B------:R-:W4:Y:S01]  /*0180*/  LDG.E.U8 R9, desc[UR4][R6.64+0x2] ;  /* 0x0000020406097981 */ /* 0x000f22000c1e1100 */
[----:B--2---:R-:W-:Y:S02]  /*0190*/  I2FP.F32.U32 R8, R8 ;  /* 0x0000000800087245 */ /* 0x004fe40000201000 */
[----:B---3--:R-:W-:-:S03]  /*01a0*/  I2FP.F32.U32 R5, R5 ;  /* 0x0000000500057245 */ /* 0x008fc60000201000 */
[----:B------:R-:W-:Y:S01]  /*01b0*/  FMUL R8, R8, 0.70999997854232788086 ;  /* 0x3f35c28f08087820 */ /* 0x000fe20000400000 */
[----:B----4-:R-:W-:-:S03]  /*01c0*/  I2FP.F32.U32 R10, R9 ;  /* 0x00000009000a7245 */ /* 0x010fc60000201000 */
[----:B------:R-:W-:Y:S01]  /*01d0*/  FFMA R5, R5, 0.20999999344348907471, R8 ;  /* 0x3e570a3d05057823 */ /* 0x000fe20000000008 */
[----:B------:R-:W-:-:S03]  /*01e0*/  IADD3 R8, P1, PT, R11, UR8, RZ ;  /* 0x000000080b087c10 */ /* 0x000fc6000ff3e0ff */
[----:B------:R-:W-:Y:S01]  /*01f0*/  FFMA R5, R10, 0.070000000298023223877, R5 ;  /* 0x3d8f5c290a057823 */ /* 0x000fe20000000005 */
[----:B------:R-:W-:-:S05]  /*0200*/  LEA.HI.X.SX32 R9, R11, UR9, 0x1, P1 ;  /* 0x000000090b097c11 */ /* 0x000fca00088f0eff */
[----:B------:R-:W0:Y:S02]  /*0210*/  F2I.U32.TRUNC.NTZ R5, R5 ;  /* 0x0000000500057305 */ /* 0x000e24000020f000 */
[----:B0-----:R1:W-:Y:S02]  /*0220*/  STG.E.U8 desc[UR4][R8.64], R5 ;  /* 0x0000000508007986 */ /* 0x0013e4000c101104 */
.L_x_2:
[----:B0-----:R-:W-:Y:S05]  /*0230*/  BSYNC.RECONVERGENT B0 ;  /* 0x0000000000007941 */ /* 0x001fea0003800200 */
.L_x_1:
[----:B------:R-:W-:Y:S06]  /*0240*/  BAR.SYNC.DEFER_BLOCKING 0x0 ;  /* 0x0000000000007b1d */ /* 0x000fec0000010000 */
[----:B------:R-:W-:Y:S04]  /*0250*/  BSSY.RECONVERGENT B0, `(.L_x_3) ;  /* 0x0000043000007945 */ /* 0x000fe80003800200 */
[----:B------:R-:W-:Y:S05]  /*0260*/  @!P0 BRA `(.L_x_4) ;  /* 0x0000000400048947 */ /* 0x000fea0003800000 */
[----:B------:R-:W0:Y:S01]  /*0270*/  LDCU.64 UR8, c[0x0][0x380] ;  /* 0x00007000ff0877ac */ /* 0x000e220008000a00 */
[C---:B------:R-:W-:Y:S01]  /*0280*/  ISETP.GE.AND P6, PT, R3.reuse, RZ, PT ;  /* 0x000000ff0300720c */ /* 0x040fe20003fc6270 */
[C---:B------:R-:W-:Y:S01]  /*0290*/  VIADD R2, R0.reuse, 0xffffffff ;  /* 0xffffffff00027836 */ /* 0x040fe20000000000 */
[----:B------:R-:W-:Y:S01]  /*02a0*/  SHF.R.S32.HI R12, RZ, 0x1f, R3 ;  /* 0x0000001fff0c7819 */ /* 0x000fe20000011403 */
[C---:B------:R-:W-:Y:S01]  /*02b0*/  IMAD R14, R0.reuse, UR6, RZ ;  /* 0x00000006000e7c24 */ /* 0x040fe2000f8e02ff */
[----:B------:R-:W-:Y:S01]  /*02c0*/  ISETP.EQ.OR P4, PT, R0, RZ, !P6 ;  /* 0x000000ff0000720c */ /* 0x000fe20007782670 */
[----:B------:R-:W-:Y:S02]  /*02d0*/  IMAD R2, R2, UR6, RZ ;  /* 0x0000000602027c24 */ /* 0x000fe4000f8e02ff */
[----:B------:R-:W-:Y:S01]  /*02e0*/  VIADD R16, R14, UR6 ;  /* 0x000000060e107c36 */ /* 0x000fe20008000000 */
[----:B------:R-:W-:Y:S01]  /*02f0*/  SHF.R.S32.HI R7, RZ, 0x1f, R14 ;  /* 0x0000001fff077819 */ /* 0x000fe2000001140e */
[----:B------:R-:W-:Y:S01]  /*0300*/  VIADD R13, R3, 0x1 ;  /* 0x00000001030d7836 */ /* 0x000fe20000000000 */
[----:B-1----:R-:W-:-:S02]  /*0310*/  SHF.R.S32.HI R5, RZ, 0x1f, R2 ;  /* 0x0000001fff057819 */ /* 0x002fc40000011402 */
[----:B------:R-:W-:Y:S02]  /*0320*/  SHF.R.S32.HI R9, RZ, 0x1f, R16 ;  /* 0x0000001fff097819 */ /* 0x000fe40000011410 */
[C---:B0-----:R-:W-:Y:S02]  /*0330*/  IADD3 R6, P3, P5, R3.reuse, UR8, R14 ;  /* 0x0000000803067c10 */ /* 0x041fe4000fd7e00e */
[C-C-:B------:R-:W-:Y:S01]  /*0340*/  IADD3 R10, P1, P2, R3.reuse, UR8, R2.reuse ;  /* 0x00000008030a7c10 */ /* 0x140fe2000fa3e002 */
[C---:B------:R-:W-:Y:S01]  /*0350*/  @!P4 IMAD.IADD R2, R3.reuse, 0x1, R2 ;  /* 0x000000010302c824 */ /* 0x040fe200078e0202 */
[C---:B------:R-:W-:Y:S02]  /*0360*/  IADD3.X R7, PT, PT, R12.reuse, UR9, R7, P3, P5 ;  /* 0x000000090c077c10 */ /* 0x040fe40009fea407 */
[----:B------:R-:W-:Y:S02]  /*0370*/  IADD3.X R11, PT, PT, R12, UR9, R5, P1, P2 ;  /* 0x000000090c0b7c10 */ /* 0x000fe40008fe4405 */
[----:B------:R-:W-:-:S02]  /*0380*/  ISETP.GE.AND P3, PT, R3, 0x1, PT ;  /* 0x000000010300780c */ /* 0x000fc40003f66270 */
[----:B------:R-:W-:Y:S02]  /*0390*/  IADD3 R8, P2, P5, R3, UR8, R16 ;  /* 0x0000000803087c10 */ /* 0x000fe4000fd5e010 */
[----:B------:R-:W-:Y:S02]  /*03a0*/  ISETP.GE.AND P1, PT, R13, UR6, PT ;  /* 0x000000060d007c0c */ /* 0x000fe4000bf26270 */
[----:B------:R-:W-:Y:S02]  /*03b0*/  ISETP.EQ.OR P3, PT, R0, RZ, !P3 ;  /* 0x000000ff0000720c */ /* 0x000fe40005f62670 */
[----:B------:R-:W-:Y:S02]  /*03c0*/  IADD3.X R9, PT, PT, R12, UR9, R9, P2, P5 ;  /* 0x000000090c097c10 */ /* 0x000fe400097ea409 */
[----:B------:R-:W-:Y:S02]  /*03d0*/  ISETP.GT.AND P1, PT, R3, -0x2, !P1 ;  /* 0xfffffffe0300780c */ /* 0x000fe40004f24270 */
[----:B------:R-:W-:-:S02]  /*03e0*/  @!P4 IADD3 R12, P2, PT, R2, UR8, RZ ;  /* 0x00000008020ccc10 */ /* 0x000fc4000ff5e0ff */
[----:B------:R-:W-:Y:S02]  /*03f0*/  ISETP.EQ.OR P5, PT, R0, RZ, !P1 ;  /* 0x000000ff0000720c */ /* 0x000fe40004fa2670 */
[----:B------:R-:W-:Y:S01]  /*0400*/  @!P4 LEA.HI.X.SX32 R13, R2, UR9, 0x1, P2 ;  /* 0x00000009020dcc11 */ /* 0x000fe200090f0eff */
[----:B------:R-:W-:-:S05]  /*0410*/  IMAD.MOV.U32 R2, RZ, RZ, RZ ;  /* 0x000000ffff027224 */ /* 0x000fca00078e00ff */
[----:B------:R-:W2:Y:S04]  /*0420*/  @!P4 LDG.E.U8 R13, desc[UR4][R12.64] ;  /* 0x000000040c0dc981 */ /* 0x000ea8000c1e1100 */
[----:B------:R-:W2:Y:S04]  /*0430*/  @!P3 LDG.E.U8 R2, desc[UR4][R10.64+-0x1] ;  /* 0xffffff040a02b981 */ /* 0x000ea8000c1e1100 */
[----:B------:R-:W3:Y:S01]  /*0440*/  @!P5 LDG.E.U8 R5, desc[UR4][R10.64+0x1] ;  /* 0x000001040a05d981 */ /* 0x000ee2000c1e1100 */
[----:B------:R-:W-:Y:S01]  /*0450*/  VIADD R15, R0, 0x1 ;  /* 0x00000001000f7836 */ /* 0x000fe20000000000 */
[----:B------:R-:W-:Y:S01]  /*0460*/  ISETP.GT.AND P2, PT, R3, UR6, PT ;  /* 0x0000000603007c0c */ /* 0x000fe2000bf44270 */
[----:B------:R-:W-:-:S02]  /*0470*/  @!P3 IMAD.MOV.U32 R4, RZ, RZ, 0x1 ;  /* 0x00000001ff04b424 */ /* 0x000fc400078e00ff */
[----:B------:R-:W-:Y:S01]  /*0480*/  @P6 IMAD.IADD R14, R3, 0x1, R14 ;  /* 0x00000001030e6824 */ /* 0x000fe200078e020e */
[----:B------:R-:W-:Y:S01]  /*0490*/  ISETP.GE.U32.OR P3, PT, R15, UR7, !P6 ;  /* 0x000000070f007c0c */ /* 0x000fe2000f766470 */
[----:B------:R-:W-:Y:S01]  /*04a0*/  @!P4 VIADD R4, R4, 0x1 ;  /* 0x000000010404c836 */ /* 0x000fe20000000000 */
[----:B------:R-:W-:-:S03]  /*04b0*/  ISETP.GT.AND P2, PT, R3, RZ, !P2 ;  /* 0x000000ff0300720c */ /* 0x000fc60005744270 */
[----:B------:R-:W-:-:S08]  /*04c0*/  @!P5 VIADD R4, R4, 0x1 ;  /* 0x000000010404d836 */ /* 0x000fd00000000000 */
[----:B------:R-:W-:Y:S02]  /*04d0*/  @!P3 IMAD.IADD R16, R3, 0x1, R16 ;  /* 0x000000010310b824 */ /* 0x000fe400078e0210 */
[----:B--2---:R-:W-:Y:S01]  /*04e0*/  @!P4 IMAD.IADD R2, R2, 0x1, R13 ;  /* 0x000000010202c824 */ /* 0x004fe200078e020d */
[----:B------:R-:W-:-:S03]  /*04f0*/  @P6 IADD3 R12, P4, PT, R14, UR8, RZ ;  /* 0x000000080e0c6c10 */ /* 0x000fc6000ff9e0ff */
[----:B---3--:R-:W-:Y:S01]  /*0500*/  @!P5 IMAD.IADD R2, R2, 0x1, R5 ;  /* 0x000000010202d824 */ /* 0x008fe200078e0205 */
[----:B------:R-:W-:Y:S01]  /*0510*/  @P6 LEA.HI.X.SX32 R13, R14, UR9, 0x1, P4 ;  /* 0x000000090e0d6c11 */ /* 0x000fe2000a0f0eff */
[----:B------:R-:W2:Y:S01]  /*0520*/  @P2 LDG.E.U8 R5, desc[UR4][R6.64+-0x1] ;  /* 0xffffff0406052981 */ /* 0x000ea2000c1e1100 */
[C---:B------:R-:W-:Y:S02]  /*0530*/  ISETP.GE.U32.OR P5, PT, R15.reuse, UR7, !P2 ;  /* 0x000000070f007c0c */ /* 0x040fe4000d7a6470 */
[C---:B------:R-:W-:Y:S02]  /*0540*/  @!P3 IADD3 R10, P4, PT, R16.reuse, UR8, RZ ;  /* 0x00000008100abc10 */ /* 0x040fe4000ff9e0ff */
[----:B------:R-:W3:Y:S02]  /*0550*/  @P6 LDG.E.U8 R13, desc[UR4][R12.64] ;  /* 0x000000040c0d6981 */ /* 0x000ee4000c1e1100 */
[----:B------:R-:W-:Y:S02]  /*0560*/  @!P3 LEA.HI.X.SX32 R11, R16, UR9, 0x1, P4 ;  /* 0x00000009100bbc11 */ /* 0x000fe4000a0f0eff */
[----:B------:R-:W-:-:S02]  /*0570*/  ISETP.GE.U32.OR P4, PT, R15, UR7, !P1 ;  /* 0x000000070f007c0c */ /* 0x000fc4000cf86470 */
[----:B------:R-:W4:Y:S04]  /*0580*/  @P1 LDG.E.U8 R15, desc[UR4][R6.64+0x1] ;  /* 0x00000104060f1981 */ /* 0x000f28000c1e1100 */
[----:B------:R-:W5:Y:S04]  /*0590*/  @!P5 LDG.E.U8 R17, desc[UR4][R8.64+-0x1] ;  /* 0xffffff040811d981 */ /* 0x000f68000c1e1100 */
[----:B------:R-:W5:Y:S04]  /*05a0*/  @!P3 LDG.E.U8 R11, desc[UR4][R10.64] ;  /* 0x000000040a0bb981 */ /* 0x000f68000c1e1100 */
[----:B------:R-:W5:Y:S01]  /*05b0*/  @!P4 LDG.E.U8 R19, desc[UR4][R8.64+0x1] ;  /* 0x000001040813c981 */ /* 0x000f62000c1e1100 */
[----:B------:R-:W-:-:S04]  /*05c0*/  @P2 VIADD R4, R4, 0x1 ;  /* 0x0000000104042836 */ /* 0x000fc80000000000 */
[----:B------:R-:W-:-:S04]  /*05d0*/  @P6 VIADD R4, R4, 0x1 ;  /* 0x0000000104046836 */ /* 0x000fc80000000000 */
[----:B------:R-:W-:-:S04]  /*05e0*/  @P1 VIADD R4, R4, 0x1 ;  /* 0x0000000104041836 */ /* 0x000fc80000000000 */
[----:B------:R-:W-:-:S04]  /*05f0*/  @!P5 VIADD R4, R4, 0x1 ;  /* 0x000000010404d836 */ /* 0x000fc80000000000 */
[----:B------:R-:W-:-:S04]  /*0600*/  @!P3 VIADD R4, R4, 0x1 ;  /* 0x000000010404b836 */ /* 0x000fc80000000000 */
[----:B------:R-:W-:Y:S02]  /*0610*/  @!P4 VIADD R4, R4, 0x1 ;  /* 0x000000010404c836 */ /* 0x000fe40000000000 */
[----:B--2---:R-:W-:-:S04]  /*0620*/  @P2 IMAD.IADD R2, R2, 0x1, R5 ;  /* 0x0000000102022824 */ /* 0x004fc800078e0205 */
[----:B---3--:R-:W-:-:S04]  /*0630*/  @P6 IMAD.IADD R2, R2, 0x1, R13 ;  /* 0x0000000102026824 */ /* 0x008fc800078e020d */
[----:B----4-:R-:W-:-:S04]  /*0640*/  @P1 IMAD.IADD R2, R2, 0x1, R15 ;  /* 0x0000000102021824 */ /* 0x010fc800078e020f */
[----:B-----5:R-:W-:-:S04]  /*0650*/  @!P5 IMAD.IADD R2, R2, 0x1, R17 ;  /* 0x000000010202d824 */ /* 0x020fc800078e0211 */
[----:B------:R-:W-:-:S04]  /*0660*/  @!P3 IMAD.IADD R2, R2, 0x1, R11 ;  /* 0x000000010202b824 */ /* 0x000fc800078e020b */
[----:B------:R-:W-:-:S07]  /*0670*/  @!P4 IMAD.IADD R2, R2, 0x1, R19 ;  /* 0x000000010202c824 */ /* 0x000fce00078e0213 */
.L_x_4:
[----:B------:R-:W-:Y:S05]  /*0680*/  BSYNC.RECONVERGENT B0 ;  /* 0x0000000000007941 */ /* 0x000fea0003800200 */
.L_x_3:
[----:B------:R-:W-:Y:S06]  /*0690*/  BAR.SYNC.DEFER_BLOCKING 0x0 ;  /* 0x0000000000007b1d */ /* 0x000fec0000010000 */
[----:B------:R-:W-:Y:S05]  /*06a0*/  @!P0 EXIT ;  /* 0x000000000000894d */ /* 0x000fea0003800000 */
[----:B------:R-:W-:Y:S02]  /*06b0*/  LOP3.LUT R7, R2, 0xffff, RZ, 0xc0, !PT ;  /* 0x0000ffff02077812 */ /* 0x000fe400078ec0ff */
[----:B-1----:R-:W-:Y:S02]  /*06c0*/  LOP3.LUT R9, R4, 0xffff, RZ, 0xc0, !PT ;  /* 0x0000ffff04097812 */ /* 0x002fe400078ec0ff */
[----:B------:R-:W-:-:S07]  /*06d0*/  MOV R8, 0x6f0 ;  /* 0x000006f000087802 */ /* 0x000fce0000000f00 */
[----:B------:R-:W-:Y:S05]  /*06e0*/  CALL.REL.NOINC `($__internal_0_$__cuda_sm20_div_u16) ;  /* 0x00000000001c7944 */ /* 0x000fea0003c00000 */
[----:B------:R-:W0:Y:S01]  /*06f0*/  LDCU UR6, c[0x0][0x390] ;  /* 0x00007200ff0677ac */ /* 0x000e220008000800 */
[----:B------:R-:W1:Y:S01]  /*0700*/  LDCU.64 UR8, c[0x0][0x380] ;  /* 0x00007000ff0877ac */ /* 0x000e620008000a00 */
[----:B0-----:R-:W-:-:S05]  /*0710*/  IMAD R0, R0, UR6, R3 ;  /* 0x0000000600007c24 */ /* 0x001fca000f8e0203 */
[----:B-1----:R-:W-:-:S04]  /*0720*/  IADD3 R2, P0, PT, R0, UR8, RZ ;  /* 0x0000000800027c10 */ /* 0x002fc8000ff1e0ff */
[----:B------:R-:W-:-:S05]  /*0730*/  LEA.HI.X.SX32 R3, R0, UR9, 0x1, P0 ;  /* 0x0000000900037c11 */ /* 0x000fca00080f0eff */
[----:B------:R-:W-:Y:S01]  /*0740*/  STG.E.U8 desc[UR4][R2.64], R7 ;  /* 0x0000000702007986 */ /* 0x000fe2000c101104 */
[----:B------:R-:W-:Y:S05]  /*0750*/  EXIT ;  /* 0x000000000000794d */ /* 0x000fea0003800000 */
        .weak           $__internal_0_$__cuda_sm20_div_u16
        .type           $__internal_0_$__cuda_sm20_div_u16,@function
        .size           $__internal_0_$__cuda_sm20_div_u16,(.L_x_10 - $__internal_0_$__cuda_sm20_div_u16)
$__internal_0_$__cuda_sm20_div_u16:
[----:B------:R-:W0:Y:S01]  /*0760*/  I2F.U16 R2, R9 ;  /* 0x0000000900027306 */ /* 0x000e220000101000 */
[----:B------:R-:W-:Y:S01]  /*0770*/  IMAD.MOV.U32 R4, RZ, RZ, 0x4b800000 ;  /* 0x4b800000ff047424 */ /* 0x000fe200078e00ff */
[C---:B0-----:R-:W-:Y:S02]  /*0780*/  FSETP.GEU.AND P1, PT, |R2|.reuse, 1.175494350822287508e-38, PT ;  /* 0x008000000200780b */ /* 0x041fe40003f2e200 */
[----:B------:R-:W-:Y:S02]  /*0790*/  FSETP.GT.AND P0, PT, |R2|, 8.50705917302346158658e+37, PT ;  /* 0x7e8000000200780b */ /* 0x000fe40003f04200 */
[----:B------:R-:W-:-:S04]  /*07a0*/  FSEL R4, R4, 1, !P1 ;  /* 0x3f80000004047808 */ /* 0x000fc80004800000 */
[----:B------:R-:W-:Y:S01]  /*07b0*/  FSEL R5, R4, 0.25, !P0 ;  /* 0x3e80000004057808 */ /* 0x000fe20004000000 */
[----:B------:R-:W-:Y:S01]  /*07c0*/  IMAD.MOV.U32 R4, RZ, RZ, R8 ;  /* 0x000000ffff047224 */ /* 0x000fe200078e0008 */
[----:B------:R-:W-:-:S03]  /*07d0*/  ISETP.NE.U32.AND P0, PT, R9, RZ, PT ;  /* 0x000000ff0900720c */ /* 0x000fc60003f05070 */
[----:B------:R-:W-:Y:S01]  /*07e0*/  FMUL R6, R2, R5 ;  /* 0x0000000502067220 */ /* 0x000fe20000400000 */
[----:B------:R-:W-:-:S04]  /*07f0*/  LOP3.LUT R2, R7, 0xffff, RZ, 0xc0, !PT ;  /* 0x0000ffff07027812 */ /* 0x000fc800078ec0ff */
[----:B------:R-:W-:Y:S01]  /*0800*/  I2FP.F32.U32.RZ R2, R2 ;  /* 0x0000000200027245 */ /* 0x000fe2000020d000 */
[----:B------:R-:W0:Y:S02]  /*0810*/  MUFU.RCP R6, R6 ;  /* 0x0000000600067308 */ /* 0x000e240000001000 */
[----:B0-----:R-:W-:-:S04]  /*0820*/  FMUL R5, R5, R6 ;  /* 0x0000000605057220 */ /* 0x001fc80000400000 */
[----:B------:R-:W-:-:S04]  /*0830*/  VIADD R5, R5, 0x2 ;  /* 0x0000000205057836 */ /* 0x000fc80000000000 */
[----:B------:R-:W-:Y:S01]  /*0840*/  FMUL.RZ R2, R2, R5 ;  /* 0x0000000502027220 */ /* 0x000fe2000040c000 */
[----:B------:R-:W-:-:S05]  /*0850*/  IMAD.MOV.U32 R5, RZ, RZ, 0x0 ;  /* 0x00000000ff057424 */ /* 0x000fca00078e00ff */
[----:B------:R-:W0:Y:S02]  /*0860*/  F2I.U32.TRUNC.NTZ R2, R2 ;  /* 0x0000000200027305 */ /* 0x000e24000020f000 */
[----:B0-----:R-:W-:Y:S01]  /*0870*/  LOP3.LUT R7, R2, 0xffff, RZ, 0xc0, !PT ;  /* 0x0000ffff02077812 */ /* 0x001fe200078ec0ff */
[----:B------:R-:W-:Y:S01]  /*0880*/  @!P0 IMAD.MOV.U32 R7, RZ, RZ, -0x1 ;  /* 0xffffffffff078424 */ /* 0x000fe200078e00ff */
[----:B------:R-:W-:Y:S06]  /*0890*/  RET.REL.NODEC R4 `(_Z17gpu_grey_and_blurPhS_ii) ;  /* 0xfffffff404d87950 */ /* 0x000fec0003c3ffff */
.L_x_5:
        /* <DEDUP_REMOVED lines=14> */
.L_x_10:


//--------------------- .text._Z8gpu_blurPhS_ii   --------------------------
	.section	.text._Z8gpu_blurPhS_ii,"ax",@progbits
	.align	128
        .global         _Z8gpu_blurPhS_ii
        .type           _Z8gpu_blurPhS_ii,@function
        .size           _Z8gpu_blurPhS_ii,(.L_x_13 - _Z8gpu_blurPhS_ii)
        .other          _Z8gpu_blurPhS_ii,@"STO_CUDA_ENTRY STV_DEFAULT"
_Z8gpu_blurPhS_ii:
.text._Z8gpu_blurPhS_ii:
        /* <DEDUP_REMOVED lines=13> */
[----:B------:R-:W0:Y:S01]  /*00d0*/  LDC R8, c[0x0][0x390] ;  /* 0x0000e400ff087b82 */ /* 0x000e220000000800 */
[C---:B------:R-:W-:Y:S01]  /*00e0*/  VIADD R0, R5.reuse, 0xfffffffe ;  /* 0xfffffffe05007836 */ /* 0x040fe20000000000 */
[----:B------:R-:W-:Y:S01]  /*00f0*/  SHF.R.S32.HI R12, RZ, 0x1f, R5 ;  /* 0x0000001fff0c7819 */ /* 0x000fe20000011405 */
[C---:B------:R-:W-:Y:S01]  /*0100*/  VIADD R2, R5.reuse, 0x1 ;  /* 0x0000000105027836 */ /* 0x040fe20000000000 */
[----:B------:R-:W1:Y:S01]  /*0110*/  LDCU.64 UR6, c[0x0][0x358] ;  /* 0x00006b00ff0677ac */ /* 0x000e620008000a00 */
[C---:B------:R-:W-:Y:S01]  /*0120*/  VIADD R3, R5.reuse, 0x2 ;  /* 0x0000000205037836 */ /* 0x040fe20000000000 */
[----:B------:R-:W-:Y:S01]  /*0130*/  ISETP.GE.AND P0, PT, R0, UR8, PT ;  /* 0x0000000800007c0c */ /* 0x000fe2000bf06270 */
[C---:B------:R-:W-:Y:S01]  /*0140*/  VIADD R0, R5.reuse, 0x3 ;  /* 0x0000000305007836 */ /* 0x040fe20000000000 */
[----:B------:R-:W-:Y:S01]  /*0150*/  ISETP.GE.AND P1, PT, R2, UR8, PT ;  /* 0x0000000802007c0c */ /* 0x000fe2000bf26270 */
[----:B------:R-:W-:Y:S01]  /*0160*/  VIADD R2, R5, 0xfffffffd ;  /* 0xfffffffd05027836 */ /* 0x000fe20000000000 */
[----:B------:R-:W-:Y:S01]  /*0170*/  ISETP.GE.AND P4, PT, R3, UR8, PT ;  /* 0x0000000803007c0c */ /* 0x000fe2000bf86270 */
[----:B------:R-:W-:Y:S01]  /*0180*/  VIADD R14, R4, 0xfffffffe ;  /* 0xfffffffe040e7836 */ /* 0x000fe20000000000 */
[----:B------:R-:W-:Y:S01]  /*0190*/  ISETP.GE.AND P2, PT, R0, UR8, PT ;  /* 0x0000000800007c0c */ /* 0x000fe2000bf46270 */
[----:B------:R-:W-:Y:S01]  /*01a0*/  VIADD R6, R4, 0xfffffffd ;  /* 0xfffffffd04067836 */ /* 0x000fe20000000000 */
[----:B------:R-:W-:Y:S01]  /*01b0*/  ISETP.GE.AND P3, PT, R2, UR8, PT ;  /* 0x0000000802007c0c */ /* 0x000fe2000bf66270 */
[----:B------:R-:W-:Y:S01]  /*01c0*/  IMAD R14, R14, UR8, RZ ;  /* 0x000000080e0e7c24 */ /* 0x000fe2000f8e02ff */
[C---:B------:R-:W-:Y:S01]  /*01d0*/  ISETP.GT.AND P5, PT, R5.reuse, 0x1, !P0 ;  /* 0x000000010500780c */ /* 0x040fe200047a4270 */
[----:B------:R-:W-:Y:S01]  /*01e0*/  IMAD R16, R6, UR8, RZ ;  /* 0x0000000806107c24 */ /* 0x000fe2000f8e02ff */
[C---:B------:R-:W-:Y:S01]  /*01f0*/  ISETP.GT.AND P0, PT, R5.reuse, -0x2, !P1 ;  /* 0xfffffffe0500780c */ /* 0x040fe20004f04270 */
[----:B------:R-:W-:Y:S01]  /*0200*/  IMAD.MOV.U32 R0, RZ, RZ, RZ ;  /* 0x000000ffff007224 */ /* 0x000fe200078e00ff */
[C---:B------:R-:W-:Y:S01]  /*0210*/  ISETP.GT.AND P1, PT, R5.reuse, -0x3, !P4 ;  /* 0xfffffffd0500780c */ /* 0x040fe20006724270 */
[----:B------:R-:W-:Y:S01]  /*0220*/  IMAD.MOV.U32 R7, RZ, RZ, RZ ;  /* 0x000000ffff077224 */ /* 0x000fe200078e00ff */
[----:B------:R-:W-:Y:S01]  /*0230*/  P2R R15, PR, RZ, 0x20 ;  /* 0x00000020ff0f7803 */ /* 0x000fe20000000000 */
[C---:B------:R-:W-:Y:S01]  /*0240*/  IMAD.IADD R9, R5.reuse, 0x1, R14 ;  /* 0x0000000105097824 */ /* 0x040fe200078e020e */
[C---:B------:R-:W-:Y:S01]  /*0250*/  ISETP.GT.AND P2, PT, R5.reuse, -0x4, !P2 ;  /* 0xfffffffc0500780c */ /* 0x040fe20005744270 */
[C---:B------:R-:W-:Y:S01]  /*0260*/  IMAD.IADD R13, R5.reuse, 0x1, R16 ;  /* 0x00000001050d7824 */ /* 0x040fe200078e0210 */
[----:B------:R-:W-:Y:S01]  /*0270*/  ISETP.GT.AND P3, PT, R5, 0x2, !P3 ;  /* 0x000000020500780c */ /* 0x000fe20005f64270 */
[----:B------:R-:W2:Y:S01]  /*0280*/  LDCU UR9, c[0x0][0x394] ;  /* 0x00007280ff0977ac */ /* 0x000ea20008000800 */
[----:B------:R-:W3:Y:S01]  /*0290*/  LDCU.64 UR10, c[0x0][0x388] ;  /* 0x00007100ff0a77ac */ /* 0x000ee20008000a00 */
[----:B-1----:R-:W-:-:S10]  /*02a0*/  UMOV UR4, 0xfffffffd ;  /* 0xfffffffd00047882 */ /* 0x002fd40000000000 */
.L_x_7:
[--C-:B------:R-:W-:Y:S02]  /*02b0*/  SHF.R.S32.HI R3, RZ, 0x1f, R16.reuse ;  /* 0x0000001fff037819 */ /* 0x100fe40000011410 */
[----:B---3--:R-:W-:Y:S02]  /*02c0*/  IADD3 R2, P4, P5, R5, UR10, R16 ;  /* 0x0000000a05027c10 */ /* 0x008fe4000fd9e010 */
[----:B------:R-:W-:Y:S02]  /*02d0*/  ISETP.NE.AND P6, PT, R15, RZ, PT ;  /* 0x000000ff0f00720c */ /* 0x000fe40003fc5270 */
[----:B------:R-:W-:Y:S02]  /*02e0*/  IADD3.X R3, PT, PT, R12, UR11, R3, P4, P5 ;  /* 0x0000000b0c037c10 */ /* 0x000fe4000a7ea403 */
[----:B--2---:R-:W-:-:S04]  /*02f0*/  ISETP.GE.AND P4, PT, R6, UR9, PT ;  /* 0x0000000906007c0c */ /* 0x004fc8000bf86270 */
[----:B------:R-:W-:-:S04]  /*0300*/  ISETP.GT.AND P4, PT, R6, -0x1, !P4 ;  /* 0xffffffff0600780c */ /* 0x000fc80006784270 */
[----:B------:R-:W-:Y:S02]  /*0310*/  PLOP3.LUT P3, PT, P4, P3, PT, 0x80, 0x8 ;  /* 0x000000000008781c */ /* 0x000fe40002767070 */
[----:B------:R-:W-:-:S11]  /*0320*/  PLOP3.LUT P5, PT, P4, P6, PT, 0x80, 0x8 ;  /* 0x000000000008781c */ /* 0x000fd600027ad070 */
[----:B------:R-:W2:Y:S04]  /*0330*/  @P3 LDG.E.U8 R10, desc[UR6][R2.64+-0x3] ;  /* 0xfffffd06020a3981 */ /* 0x000ea8000c1e1100 */
[----:B------:R-:W3:Y:S01]  /*0340*/  @P5 LDG.E.U8 R18, desc[UR6][R2.64+-0x2] ;  /* 0xfffffe0602125981 */ /* 0x000ee2000c1e1100 */
[----:B------:R-:W-:-:S04]  /*0350*/  @P3 VIADD R0, R0, 0x1 ;  /* 0x0000000100003836 */ /* 0x000fc80000000000 */
[----:B------:R-:W-:Y:S01]  /*0360*/  @P5 VIADD R0, R0, 0x1 ;  /* 0x0000000100005836 */ /* 0x000fe20000000000 */
[----:B--2---:R-:W-:Y:S02]  /*0370*/  @P3 IADD3 R7, PT, PT, R7, R10, RZ ;  /* 0x0000000a07073210 */ /* 0x004fe40007ffe0ff */
[----:B------:R-:W-:-:S03]  /*0380*/  ISETP.LT.OR P3, PT, R5, RZ, !P4 ;  /* 0x000000ff0500720c */ /* 0x000fc60006761670 */
[----:B---3--:R-:W-:-:S10]  /*0390*/  @P5 IMAD.IADD R7, R7, 0x1, R18 ;  /* 0x0000000107075824 */ /* 0x008fd400078e0212 */
[----:B------:R-:W-:-:S04]  /*03a0*/  @!P3 IADD3 R10, P5, PT, R13, UR10, RZ ;  /* 0x0000000a0d0abc10 */ /* 0x000fc8000ffbe0ff */
[----:B------:R-:W-:Y:S02]  /*03b0*/  @!P3 LEA.HI.X.SX32 R11, R13, UR11, 0x1, P5 ;  /* 0x0000000b0d0bbc11 */ /* 0x000fe4000a8f0eff */
[----:B------:R-:W-:-:S03]  /*03c0*/  ISETP.LT.OR P5, PT, R5, 0x1, !P4 ;  /* 0x000000010500780c */ /* 0x000fc600067a1670 */
[----:B------:R-:W2:Y:S10]  /*03d0*/  @!P3 LDG.E.U8 R10, desc[UR6][R10.64] ;  /* 0x000000060a0ab981 */ /* 0x000eb4000c1e1100 */
[----:B------:R-:W3:Y:S01]  /*03e0*/  @!P5 LDG.E.U8 R18, desc[UR6][R2.64+-0x1] ;  /* 0xffffff060212d981 */ /* 0x000ee2000c1e1100 */
[----:B------:R-:W-:-:S04]  /*03f0*/  @!P5 VIADD R0, R0, 0x1 ;  /* 0x000000010000d836 */ /* 0x000fc80000000000 */
[----:B------:R-:W-:Y:S02]  /*0400*/  @!P3 VIADD R0, R0, 0x1 ;  /* 0x000000010000b836 */ /* 0x000fe40000000000 */
[----:B---3--:R-:W-:Y:S01]  /*0410*/  @!P5 IMAD.IADD R7, R7, 0x1, R18 ;  /* 0x000000010707d824 */ /* 0x008fe200078e0212 */
[----:B------:R-:W-:-:S03]  /*0420*/  PLOP3.LUT P5, PT, P4, P0, PT, 0x80, 0x8 ;  /* 0x000000000008781c */ /* 0x000fc600027a1070 */
[----:B--2---:R-:W-:Y:S01]  /*0430*/  @!P3 IMAD.IADD R7, R7, 0x1, R10 ;  /* 0x000000010707b824 */ /* 0x004fe200078e020a */
[----:B------:R-:W-:Y:S02]  /*0440*/  PLOP3.LUT P3, PT, P4, P1, PT, 0x80, 0x8 ;  /* 0x000000000008781c */ /* 0x000fe40002763070 */
[----:B------:R-:W-:-:S07]  /*0450*/  PLOP3.LUT P4, PT, P4, P2, PT, 0x80, 0x8 ;  /* 0x000000000008781c */ /* 0x000fce0002785070 */
[----:B------:R-:W2:Y:S04]  /*0460*/  @P5 LDG.E.U8 R18, desc[UR6][R2.64+0x1] ;  /* 0x0000010602125981 */ /* 0x000ea8000c1e1100 */
[----:B------:R-:W3:Y:S04]  /*0470*/  @P3 LDG.E.U8 R20, desc[UR6][R2.64+0x2] ;  /* 0x0000020602143981 */ /* 0x000ee8000c1e1100 */
[----:B------:R-:W4:Y:S01]  /*0480*/  @P4 LDG.E.U8 R22, desc[UR6][R2.64+0x3] ;  /* 0x0000030602164981 */ /* 0x000f22000c1e1100 */
[----:B------:R-:W-:Y:S01]  /*0490*/  UISETP.NE.AND UP0, UPT, UR4, 0x3, UPT ;  /* 0x000000030400788c */ /* 0x000fe2000bf05270 */
[----:B------:R-:W-:-:S05]  /*04a0*/  @P5 VIADD R0, R0, 0x1 ;  /* 0x0000000100005836 */ /* 0x000fca0000000000 */
[----:B------:R-:W-:-:S05]  /*04b0*/  @P3 IADD3 R0, PT, PT, R0, 0x1, RZ ;  /* 0x0000000100003810 */ /* 0x000fca0007ffe0ff */
[----:B------:R-:W-:Y:S02]  /*04c0*/  @P4 VIADD R0, R0, 0x1 ;  /* 0x0000000100004836 */ /* 0x000fe40000000000 */
[----:B--2---:R-:W-:-:S04]  /*04d0*/  @P5 IMAD.IADD R7, R7, 0x1, R18 ;  /* 0x0000000107075824 */ /* 0x004fc800078e0212 */
[----:B---3--:R-:W-:-:S04]  /*04e0*/  @P3 IMAD.IADD R7, R7, 0x1, R20 ;  /* 0x0000000107073824 */ /* 0x008fc800078e0214 */
[----:B----4-:R-:W-:Y:S01]  /*04f0*/  @P4 IMAD.IADD R7, R7, 0x1, R22 ;  /* 0x0000000107074824 */ /* 0x010fe200078e0216 */
[----:B------:R-:W-:Y:S06]  /*0500*/  BRA.U !UP0, `(.L_x_6) ;  /* 0x0000000108bc7547 */ /* 0x000fec000b800000 */
[--C-:B------:R-:W-:Y:S01]  /*0510*/  SHF.R.S32.HI R3, RZ, 0x1f, R14.reuse ;  /* 0x0000001fff037819 */ /* 0x100fe2000001140e */
[----:B------:R-:W-:Y:S01]  /*0520*/  VIADD R10, R6, 0x1 ;  /* 0x00000001060a7836 */ /* 0x000fe20000000000 */
[C---:B------:R-:W-:Y:S01]  /*0530*/  IADD3 R2, P3, P4, R5.reuse, UR10, R14 ;  /* 0x0000000a05027c10 */ /* 0x040fe2000fc7e00e */
[----:B------:R-:W-:-:S03]  /*0540*/  VIADD R11, R5, 0xfffffffd ;  /* 0xfffffffd050b7836 */ /* 0x000fc60000000000 */
[----:B------:R-:W-:Y:S02]  /*0550*/  IADD3.X R3, PT, PT, R12, UR11, R3, P3, P4 ;  /* 0x0000000b0c037c10 */ /* 0x000fe40009fe8403 */
[C---:B------:R-:W-:Y:S02]  /*0560*/  ISETP.GE.AND P4, PT, R10.reuse, UR9, PT ;  /* 0x000000090a007c0c */ /* 0x040fe4000bf86270 */
[----:B0-----:R-:W-:Y:S02]  /*0570*/  ISETP.GE.AND P3, PT, R11, R8, PT ;  /* 0x000000080b00720c */ /* 0x001fe40003f66270 */
[----:B------:R-:W-:Y:S02]  /*0580*/  ISETP.GT.AND P4, PT, R10, -0x1, !P4 ;  /* 0xffffffff0a00780c */ /* 0x000fe40006784270 */
[----:B------:R-:W-:-:S04]  /*0590*/  ISETP.GT.AND P3, PT, R5, 0x2, !P3 ;  /* 0x000000020500780c */ /* 0x000fc80005f64270 */
[----:B------:R-:W-:-:S13]  /*05a0*/  PLOP3.LUT P5, PT, P4, P3, PT, 0x80, 0x8 ;  /* 0x000000000008781c */ /* 0x000fda00027a7070 */
[----:B------:R-:W2:Y:S01]  /*05b0*/  @P5 LDG.E.U8 R10, desc[UR6][R2.64+-0x3] ;  /* 0xfffffd06020a5981 */ /* 0x000ea2000c1e1100 */
[----:B------:R-:W-:Y:S02]  /*05c0*/  @P5 VIADD R0, R0, 0x1 ;  /* 0x0000000100005836 */ /* 0x000fe40000000000 */
[----:B--2---:R-:W-:Y:S01]  /*05d0*/  @P5 IMAD.IADD R7, R7, 0x1, R10 ;  /* 0x0000000107075824 */ /* 0x004fe200078e020a */
[----:B------:R-:W-:-:S13]  /*05e0*/  ISETP.LT.OR P5, PT, R5, RZ, !P4 ;  /* 0x000000ff0500720c */ /* 0x000fda00067a1670 */
[----:B------:R-:W-:-:S04]  /*05f0*/  @!P5 IADD3 R10, P6, PT, R9, UR10, RZ ;  /* 0x0000000a090adc10 */ /* 0x000fc8000ffde0ff */
[----:B------:R-:W-:Y:S02]  /*0600*/  @!P5 LEA.HI.X.SX32 R11, R9, UR11, 0x1, P6 ;  /* 0x0000000b090bdc11 */ /* 0x000fe4000b0f0eff */
[----:B------:R-:W-:-:S03]  /*0610*/  ISETP.NE.AND P6, PT, R15, RZ, PT ;  /* 0x000000ff0f00720c */ /* 0x000fc60003fc5270 */
[----:B------:R-:W2:Y:S01]  /*0620*/  @!P5 LDG.E.U8 R10, desc[UR6][R10.64] ;  /* 0x000000060a0ad981 */ /* 0x000ea2000c1e1100 */
[----:B------:R-:W-:-:S13]  /*0630*/  PLOP3.LUT P6, PT, P4, P6, PT, 0x80, 0x8 ;  /* 0x000000000008781c */ /* 0x000fda00027cd070 */
[----:B------:R-:W3:Y:S01]  /*0640*/  @P6 LDG.E.U8 R18, desc[UR6][R2.64+-0x2] ;  /* 0xfffffe0602126981 */ /* 0x000ee2000c1e1100 */
[----:B------:R-:W-:Y:S01]  /*0650*/  @P6 VIADD R0, R0, 0x1 ;  /* 0x0000000100006836 */ /* 0x000fe20000000000 */
[----:B---3--:R-:W-:Y:S02]  /*0660*/  @P6 IADD3 R7, PT, PT, R7, R18, RZ ;  /* 0x0000001207076210 */ /* 0x008fe40007ffe0ff */
[----:B------:R-:W-:-:S13]  /*0670*/  ISETP.LT.OR P6, PT, R5, 0x1, !P4 ;  /* 0x000000010500780c */ /* 0x000fda00067c1670 */
[----:B------:R-:W3:Y:S01]  /*0680*/  @!P6 LDG.E.U8 R18, desc[UR6][R2.64+-0x1] ;  /* 0xffffff060212e981 */ /* 0x000ee2000c1e1100 */
[----:B------:R-:W-:-:S04]  /*0690*/  @!P6 VIADD R0, R0, 0x1 ;  /* 0x000000010000e836 */ /* 0x000fc80000000000 */
[----:B------:R-:W-:Y:S02]  /*06a0*/  @!P5 VIADD R0, R0, 0x1 ;  /* 0x000000010000d836 */ /* 0x000fe40000000000 */
[----:B---3--:R-:W-:-:S04]  /*06b0*/  @!P6 IMAD.IADD R7, R7, 0x1, R18 ;  /* 0x000000010707e824 */ /* 0x008fc800078e0212 */
[----:B--2---:R-:W-:Y:S01]  /*06c0*/  @!P5 IMAD.IADD R7, R7, 0x1, R10 ;  /* 0x000000010707d824 */ /* 0x004fe200078e020a */
[----:B------:R-:W-:-:S13]  /*06d0*/  PLOP3.LUT P5, PT, P4, P0, PT, 0x80, 0x8 ;  /* 0x000000000008781c */ /* 0x000fda00027a1070 */
[----:B------:R-:W2:Y:S01]  /*06e0*/  @P5 LDG.E.U8 R18, desc[UR6][R2.64+0x1] ;  /* 0x0000010602125981 */ /* 0x000ea2000c1e1100 */
[----:B------:R-:W-:Y:S02]  /*06f0*/  @P5 VIADD R0, R0, 0x1 ;  /* 0x0000000100005836 */ /* 0x000fe40000000000 */
[----:B--2---:R-:W-:Y:S01]  /*0700*/  @P5 IMAD.IADD R7, R7, 0x1, R18 ;  /* 0x0000000107075824 */ /* 0x004fe200078e0212 */
[----:B------:R-:W-:Y:S02]  /*0710*/  PLOP3.LUT P5, PT, P4, P1, PT, 0x80, 0x8 ;  /* 0x000000000008781c */ /* 0x000fe400027a3070 */
[----:B------:R-:W-:-:S11]  /*0720*/  PLOP3.LUT P4, PT, P4, P2, PT, 0x80, 0x8 ;  /* 0x000000000008781c */ /* 0x000fd60002785070 */
[----:B------:R-:W2:Y:S04]  /*0730*/  @P5 LDG.E.U8 R18, desc[UR6][R2.64+0x2] ;  /* 0x0000020602125981 */ /* 0x000ea8000c1e1100 */
[----:B------:R-:W3:Y:S01]  /*0740*/  @P4 LDG.E.U8 R20, desc[UR6][R2.64+0x3] ;  /* 0x0000030602144981 */ /* 0x000ee2000c1e1100 */
[----:B------:R-:W-:Y:S01]  /*0750*/  @P5 VIADD R0, R0, 0x1 ;  /* 0x0000000100005836 */ /* 0x000fe20000000000 */
[C---:B------:R-:W-:Y:S01]  /*0760*/  LEA R16, R8.reuse, R16, 0x1 ;  /* 0x0000001008107211 */ /* 0x040fe200078e08ff */
[C---:B------:R-:W-:Y:S02]  /*0770*/  IMAD R13, R8.reuse, 0x2, R13 ;  /* 0x00000002080d7824 */ /* 0x040fe400078e020d */
[----:B------:R-:W-:Y:S02]  /*0780*/  IMAD R14, R8, 0x2, R14 ;  /* 0x00000002080e7824 */ /* 0x000fe400078e020e */
[----:B------:R-:W-:-:S02]  /*0790*/  VIADD R6, R6, 0x2 ;  /* 0x0000000206067836 */ /* 0x000fc40000000000 */
[----:B------:R-:W-:Y:S02]  /*07a0*/  IMAD R9, R8, 0x2, R9 ;  /* 0x0000000208097824 */ /* 0x000fe400078e0209 */
[----:B------:R-:W-:Y:S01]  /*07b0*/  @P4 VIADD R0, R0, 0x1 ;  /* 0x0000000100004836 */ /* 0x000fe20000000000 */
[----:B------:R-:W-:Y:S01]  /*07c0*/  UIADD3 UR4, UPT, UPT, UR4, 0x2, URZ ;  /* 0x0000000204047890 */ /* 0x000fe2000fffe0ff */
[----:B--2---:R-:W-:-:S04]  /*07d0*/  @P5 IMAD.IADD R7, R7, 0x1, R18 ;  /* 0x0000000107075824 */ /* 0x004fc800078e0212 */
[----:B---3--:R-:W-:Y:S01]  /*07e0*/  @P4 IMAD.IADD R7, R7, 0x1, R20 ;  /* 0x0000000107074824 */ /* 0x008fe200078e0214 */
[----:B------:R-:W-:Y:S06]  /*07f0*/  BRA `(.L_x_7) ;  /* 0xfffffff800ac7947 */ /* 0x000fec000383ffff */
.L_x_6:
[-C--:B------:R-:W-:Y:S01]  /*0800*/  IABS R9, R0.reuse ;  /* 0x0000000000097213 */ /* 0x080fe20000000000 */
[----:B------:R-:W1:Y:S01]  /*0810*/  LDCU UR8, c[0x0][0x390] ;  /* 0x00007200ff0877ac */ /* 0x000e620008000800 */
[----:B------:R-:W-:Y:S02]  /*0820*/  IABS R10, R7 ;  /* 0x00000007000a7213 */ /* 0x000fe40000000000 */
[----:B------:R-:W2:Y:S01]  /*0830*/  I2F.RP R6, R9 ;  /* 0x0000000900067306 */ /* 0x000ea20000209400 */
[-C--:B------:R-:W-:Y:S01]  /*0840*/  IABS R12, R0.reuse ;  /* 0x00000000000c7213 */ /* 0x080fe20000000000 */
[----:B------:R-:W3:Y:S01]  /*0850*/  LDCU.64 UR4, c[0x0][0x380] ;  /* 0x00007000ff0477ac */ /* 0x000ee20008000a00 */
[----:B------:R-:W-:-:S04]  /*0860*/  LOP3.LUT R7, R7, R0, RZ, 0x3c, !PT ;  /* 0x0000000007077212 */ /* 0x000fc800078e3cff */
[----:B------:R-:W-:Y:S01]  /*0870*/  ISETP.GE.AND P2, PT, R7, RZ, PT ;  /* 0x000000ff0700720c */ /* 0x000fe20003f46270 */
[----:B--2---:R-:W2:Y:S01]  /*0880*/  MUFU.RCP R6, R6 ;  /* 0x0000000600067308 */ /* 0x004ea20000001000 */
[----:B-1----:R-:W-:Y:S02]  /*0890*/  IMAD R4, R4, UR8, R5 ;  /* 0x0000000804047c24 */ /* 0x002fe4000f8e0205 */
[----:B--2---:R-:W-:Y:S02]  /*08a0*/  VIADD R2, R6, 0xffffffe ;  /* 0x0ffffffe06027836 */ /* 0x004fe40000000000 */
[----:B------:R-:W-:-:S03]  /*08b0*/  IMAD.MOV R6, RZ, RZ, -R12 ;  /* 0x000000ffff067224 */ /* 0x000fc600078e0a0c */
[----:B------:R1:W0:Y:S02]  /*08c0*/  F2I.FTZ.U32.TRUNC.NTZ R3, R2 ;  /* 0x0000000200037305 */ /* 0x000224000021f000 */
[----:B-1----:R-:W-:Y:S02]  /*08d0*/  IMAD.MOV.U32 R2, RZ, RZ, RZ ;  /* 0x000000ffff027224 */ /* 0x002fe400078e00ff */
[----:B0-----:R-:W-:-:S04]  /*08e0*/  IMAD.MOV R8, RZ, RZ, -R3 ;  /* 0x000000ffff087224 */ /* 0x001fc800078e0a03 */
[----:B------:R-:W-:Y:S01]  /*08f0*/  IMAD R11, R8, R9, RZ ;  /* 0x00000009080b7224 */ /* 0x000fe200078e02ff */
[----:B------:R-:W-:-:S03]  /*0900*/  MOV R8, R10 ;  /* 0x0000000a00087202 */ /* 0x000fc60000000f00 */
[----:B------:R-:W-:-:S06]  /*0910*/  IMAD.HI.U32 R3, R3, R11, R2 ;  /* 0x0000000b03037227 */ /* 0x000fcc00078e0002 */
[----:B------:R-:W-:-:S04]  /*0920*/  IMAD.HI.U32 R3, R3, R8, RZ ;  /* 0x0000000803037227 */ /* 0x000fc800078e00ff */
[----:B------:R-:W-:-:S05]  /*0930*/  IMAD R2, R3, R6, R8 ;  /* 0x0000000603027224 */ /* 0x000fca00078e0208 */
[----:B------:R-:W-:-:S13]  /*0940*/  ISETP.GT.U32.AND P1, PT, R9, R2, PT ;  /* 0x000000020900720c */ /* 0x000fda0003f24070 */
[----:B------:R-:W-:Y:S02]  /*0950*/  @!P1 IMAD.IADD R2, R2, 0x1, -R9 ;  /* 0x0000000102029824 */ /* 0x000fe400078e0a09 */
[----:B------:R-:W-:Y:S01]  /*0960*/  @!P1 VIADD R3, R3, 0x1 ;  /* 0x0000000103039836 */ /* 0x000fe20000000000 */
[----:B------:R-:W-:Y:S02]  /*0970*/  ISETP.NE.AND P1, PT, R0, RZ, PT ;  /* 0x000000ff0000720c */ /* 0x000fe40003f25270 */
[----:B------:R-:W-:-:S13]  /*0980*/  ISETP.GE.U32.AND P0, PT, R2, R9, PT ;  /* 0x000000090200720c */ /* 0x000fda0003f06070 */
[----:B------:R-:W-:Y:S01]  /*0990*/  @P0 VIADD R3, R3, 0x1 ;  /* 0x0000000103030836 */ /* 0x000fe20000000000 */
[----:B---3--:R-:W-:-:S03]  /*09a0*/  IADD3 R2, P0, PT, R4, UR4, RZ ;  /* 0x0000000404027c10 */ /* 0x008fc6000ff1e0ff */
[----:B------:R-:W-:Y:S01]  /*09b0*/  IMAD.MOV.U32 R5, RZ, RZ, R3 ;  /* 0x000000ffff057224 */ /* 0x000fe200078e0003 */
[----:B------:R-:W-:-:S03]  /*09c0*/  LEA.HI.X.SX32 R3, R4, UR5, 0x1, P0 ;  /* 0x0000000504037c11 */ /* 0x000fc600080f0eff */
[----:B------:R-:W-:Y:S01]  /*09d0*/  @!P2 IMAD.MOV R5, RZ, RZ, -R5 ;  /* 0x000000ffff05a224 */ /* 0x000fe200078e0a05 */
[----:B------:R-:W-:-:S05]  /*09e0*/  @!P1 LOP3.LUT R5, RZ, R0, RZ, 0x33, !PT ;  /* 0x00000000ff059212 */ /* 0x000fca00078e33ff */
[----:B------:R-:W-:Y:S01]  /*09f0*/  STG.E.U8 desc[UR6][R2.64], R5 ;  /* 0x0000000502007986 */ /* 0x000fe2000c101106 */
[----:B------:R-:W-:Y:S05]  /*0a00*/  EXIT ;  /* 0x000000000000794d */ /* 0x000fea0003800000 */
.L_x_8:
        /* <DEDUP_REMOVED lines=15> */
.L_x_13:


//--------------------- .text._Z3ch1PhS_ii        --------------------------
	.section	.text._Z3ch1PhS_ii,"ax",@progbits
	.align	128
        .global         _Z3ch1PhS_ii
        .type           _Z3ch1PhS_ii,@function
        .size           _Z3ch1PhS_ii,(.L_x_14 - _Z3ch1PhS_ii)
        .other          _Z3ch1PhS_ii,@"STO_CUDA_ENTRY STV_DEFAULT"
_Z3ch1PhS_ii:
.text._Z3ch1PhS_ii:
        /* <DEDUP_REMOVED lines=13> */
[----:B------:R-:W0:Y:S01]  /*00d0*/  LDCU.128 UR8, c[0x0][0x380] ;  /* 0x00007000ff0877ac */ /* 0x000e220008000c00 */
        /* <DEDUP_REMOVED lines=13> */
[----:B------:R-:W-:Y:S01]  /*01b0*/  FFMA R7, R7, 0.070000000298023223877, R4 ;  /* 0x3d8f5c2907077823 */ /* 0x000fe20000000004 */
[----:B------:R-:W-:-:S04]  /*01c0*/  IADD3 R4, P0, PT, R0, UR8, RZ ;  /* 0x0000000800047c10 */ /* 0x000fc8000ff1e0ff */
[----:B------:R-:W-:Y:S01]  /*01d0*/  LEA.HI.X.SX32 R5, R0, UR9, 0x1, P0 ;  /* 0x0000000900057c11 */ /* 0x000fe200080f0eff */
[----:B------:R-:W0:Y:S04]  /*01e0*/  F2I.U32.TRUNC.NTZ R7, R7 ;  /* 0x0000000700077305 */ /* 0x000e28000020f000 */
[----:B0-----:R-:W-:Y:S01]  /*01f0*/  STG.E.U8 desc[UR4][R4.64], R7 ;  /* 0x0000000704007986 */ /* 0x001fe2000c101104 */
[----:B------:R-:W-:Y:S05]  /*0200*/  EXIT ;  /* 0x000000000000794d */ /* 0x000fea0003800000 */
.L_x_9:
        /* <DEDUP_REMOVED lines=15> */
.L_x_14:


//--------------------- .nv.shared.reserved.0     --------------------------
	.section	.nv.shared.reserved.0,"aw",@nobits
	.weak		__nv_reservedSMEM_offset_0_alias
	.size		__nv_reservedSMEM_offset_0_alias, 0, 64
	.other		__nv_reservedSMEM_offset_0_alias,@"STO_CUDA_RESERVED_SHARED STV_DEFAULT"
__nv_reservedSMEM_offset_0_alias:
	.zero		0
	.zero		64


//--------------------- .nv.constant0._Z19gpu_grey_and_threshPhS_ii --------------------------
	.section	.nv.constant0._Z19gpu_grey_and_threshPhS_ii,"a",@progbits
	.sectionflags	@""
	.align	4
.nv.constant0._Z19gpu_grey_and_threshPhS_ii:
	.zero		920


//--------------------- .nv.constant0._Z17gpu_grey_and_blurPhS_ii --------------------------
	.section	.nv.constant0._Z17gpu_grey_and_blurPhS_ii,"a",@progbits
	.sectionflags	@""
	.align	4
.nv.constant0._Z17gpu_grey_and_blurPhS_ii:
	.zero		920


//--------------------- .nv.constant0._Z8gpu_blurPhS_ii --------------------------
	.section	.nv.constant0._Z8gpu_blurPhS_ii,"a",@progbits
	.sectionflags	@""
	.align	4
.nv.constant0._Z8gpu_blurPhS_ii:
	.zero		920


//--------------------- .nv.constant0._Z3ch1PhS_ii --------------------------
	.section	.nv.constant0._Z3ch1PhS_ii,"a",@progbits
	.sectionflags	@""
	.align	4
.nv.constant0._Z3ch1PhS_ii:
	.zero		920


//--------------------- SYMBOLS --------------------------

	.type		.nv.reservedSmem.offset0,@object
	.size		.nv.reservedSmem.offset0,0x4
